//
// Generated by NVIDIA NVVM Compiler
//
// Compiler Build ID: CL-36424714
// Cuda compilation tools, release 13.0, V13.0.88
// Based on NVVM 20.0.0
//

.version 9.0
.target sm_100
.address_size 64

	// .globl	_Z12lower_kernelIfEviiiPKT_S2_PS0_

.visible .entry _Z12lower_kernelIfEviiiPKT_S2_PS0_(
	.param .u32 _Z12lower_kernelIfEviiiPKT_S2_PS0__param_0,
	.param .u32 _Z12lower_kernelIfEviiiPKT_S2_PS0__param_1,
	.param .u32 _Z12lower_kernelIfEviiiPKT_S2_PS0__param_2,
	.param .u64 .ptr .align 1 _Z12lower_kernelIfEviiiPKT_S2_PS0__param_3,
	.param .u64 .ptr .align 1 _Z12lower_kernelIfEviiiPKT_S2_PS0__param_4,
	.param .u64 .ptr .align 1 _Z12lower_kernelIfEviiiPKT_S2_PS0__param_5
)
{
	.reg .pred 	%p<10>;
	.reg .b32 	%r<98>;
	.reg .b32 	%f<67>;
	.reg .b64 	%rd<61>;

	ld.param.u32 	%r45, [_Z12lower_kernelIfEviiiPKT_S2_PS0__param_0];
	ld.param.u32 	%r43, [_Z12lower_kernelIfEviiiPKT_S2_PS0__param_1];
	ld.param.u32 	%r44, [_Z12lower_kernelIfEviiiPKT_S2_PS0__param_2];
	ld.param.u64 	%rd4, [_Z12lower_kernelIfEviiiPKT_S2_PS0__param_3];
	ld.param.u64 	%rd5, [_Z12lower_kernelIfEviiiPKT_S2_PS0__param_4];
	ld.param.u64 	%rd3, [_Z12lower_kernelIfEviiiPKT_S2_PS0__param_5];
	cvta.to.global.u64 	%rd1, %rd5;
	cvta.to.global.u64 	%rd2, %rd4;
	mov.u32 	%r46, %ctaid.x;
	mov.u32 	%r47, %ntid.x;
	mov.u32 	%r48, %tid.x;
	mad.lo.s32 	%r1, %r46, %r47, %r48;
	mul.lo.s32 	%r49, %r43, %r45;
	setp.ge.s32 	%p1, %r1, %r49;
	@%p1 bra 	$L__BB0_14;
	mov.u32 	%r50, %ctaid.y;
	mov.u32 	%r51, %ntid.y;
	mov.u32 	%r52, %tid.y;
	mad.lo.s32 	%r2, %r50, %r51, %r52;
	setp.ge.s32 	%p2, %r2, %r44;
	@%p2 bra 	$L__BB0_14;
	rem.s32 	%r3, %r1, %r43;
	sub.s32 	%r54, %r1, %r3;
	mad.lo.s32 	%r4, %r54, %r44, %r3;
	add.s32 	%r5, %r2, 1;
	and.b32  	%r6, %r5, 7;
	setp.lt.u32 	%p3, %r2, 7;
	mov.f32 	%f66, 0f00000000;
	mov.b32 	%r96, 0;
	@%p3 bra 	$L__BB0_5;
	add.s32 	%r55, %r2, -1;
	mad.lo.s32 	%r94, %r43, %r55, %r3;
	shl.b32 	%r8, %r43, 3;
	and.b32  	%r56, %r5, -8;
	neg.s32 	%r93, %r56;
	add.s32 	%r57, %r2, -7;
	mad.lo.s32 	%r92, %r43, %r57, %r3;
	add.s32 	%r58, %r2, -6;
	mad.lo.s32 	%r91, %r43, %r58, %r3;
	add.s32 	%r59, %r2, -5;
	mad.lo.s32 	%r90, %r43, %r59, %r3;
	add.s32 	%r60, %r2, -4;
	mad.lo.s32 	%r89, %r43, %r60, %r3;
	add.s32 	%r61, %r2, -3;
	mad.lo.s32 	%r88, %r43, %r61, %r3;
	add.s32 	%r62, %r2, -2;
	mad.lo.s32 	%r87, %r43, %r62, %r3;
	mad.lo.s32 	%r85, %r43, %r2, %r3;
	mov.f32 	%f66, 0f00000000;
	mul.wide.s32 	%rd12, %r43, 4;
	mov.u32 	%r86, %r4;
$L__BB0_4:
	.pragma "nounroll";
	and.b32  	%r96, %r5, 536870904;
	mul.wide.s32 	%rd6, %r85, 4;
	add.s64 	%rd7, %rd2, %rd6;
	ld.global.f32 	%f16, [%rd7];
	mul.wide.s32 	%rd8, %r86, 4;
	add.s64 	%rd9, %rd1, %rd8;
	ld.global.f32 	%f17, [%rd9];
	fma.rn.f32 	%f18, %f16, %f17, %f66;
	mul.wide.s32 	%rd10, %r94, 4;
	add.s64 	%rd11, %rd2, %rd10;
	ld.global.f32 	%f19, [%rd11];
	add.s64 	%rd13, %rd9, %rd12;
	ld.global.f32 	%f20, [%rd13];
	fma.rn.f32 	%f21, %f19, %f20, %f18;
	mul.wide.s32 	%rd14, %r87, 4;
	add.s64 	%rd15, %rd2, %rd14;
	ld.global.f32 	%f22, [%rd15];
	add.s64 	%rd16, %rd13, %rd12;
	ld.global.f32 	%f23, [%rd16];
	fma.rn.f32 	%f24, %f22, %f23, %f21;
	mul.wide.s32 	%rd17, %r88, 4;
	add.s64 	%rd18, %rd2, %rd17;
	ld.global.f32 	%f25, [%rd18];
	add.s64 	%rd19, %rd16, %rd12;
	ld.global.f32 	%f26, [%rd19];
	fma.rn.f32 	%f27, %f25, %f26, %f24;
	mul.wide.s32 	%rd20, %r89, 4;
	add.s64 	%rd21, %rd2, %rd20;
	ld.global.f32 	%f28, [%rd21];
	add.s64 	%rd22, %rd19, %rd12;
	ld.global.f32 	%f29, [%rd22];
	fma.rn.f32 	%f30, %f28, %f29, %f27;
	mul.wide.s32 	%rd23, %r90, 4;
	add.s64 	%rd24, %rd2, %rd23;
	ld.global.f32 	%f31, [%rd24];
	add.s64 	%rd25, %rd22, %rd12;
	ld.global.f32 	%f32, [%rd25];
	fma.rn.f32 	%f33, %f31, %f32, %f30;
	mul.wide.s32 	%rd26, %r91, 4;
	add.s64 	%rd27, %rd2, %rd26;
	ld.global.f32 	%f34, [%rd27];
	add.s64 	%rd28, %rd25, %rd12;
	ld.global.f32 	%f35, [%rd28];
	fma.rn.f32 	%f36, %f34, %f35, %f33;
	mul.wide.s32 	%rd29, %r92, 4;
	add.s64 	%rd30, %rd2, %rd29;
	ld.global.f32 	%f37, [%rd30];
	add.s64 	%rd31, %rd28, %rd12;
	ld.global.f32 	%f38, [%rd31];
	fma.rn.f32 	%f66, %f37, %f38, %f36;
	sub.s32 	%r94, %r94, %r8;
	add.s32 	%r93, %r93, 8;
	sub.s32 	%r92, %r92, %r8;
	sub.s32 	%r91, %r91, %r8;
	sub.s32 	%r90, %r90, %r8;
	sub.s32 	%r89, %r89, %r8;
	sub.s32 	%r88, %r88, %r8;
	sub.s32 	%r87, %r87, %r8;
	add.s32 	%r86, %r86, %r8;
	sub.s32 	%r85, %r85, %r8;
	setp.ne.s32 	%p4, %r93, 0;
	@%p4 bra 	$L__BB0_4;
$L__BB0_5:
	setp.eq.s32 	%p5, %r6, 0;
	@%p5 bra 	$L__BB0_13;
	setp.lt.u32 	%p6, %r6, 4;
	@%p6 bra 	$L__BB0_8;
	sub.s32 	%r63, %r2, %r96;
	mad.lo.s32 	%r64, %r63, %r43, %r3;
	mul.wide.s32 	%rd32, %r64, 4;
	add.s64 	%rd33, %rd2, %rd32;
	ld.global.f32 	%f40, [%rd33];
	mad.lo.s32 	%r65, %r96, %r43, %r4;
	mul.wide.s32 	%rd34, %r65, 4;
	add.s64 	%rd35, %rd1, %rd34;
	ld.global.f32 	%f41, [%rd35];
	fma.rn.f32 	%f42, %f40, %f41, %f66;
	not.b32 	%r66, %r96;
	add.s32 	%r67, %r2, %r66;
	mad.lo.s32 	%r68, %r67, %r43, %r3;
	mul.wide.s32 	%rd36, %r68, 4;
	add.s64 	%rd37, %rd2, %rd36;
	ld.global.f32 	%f43, [%rd37];
	mul.wide.s32 	%rd38, %r43, 4;
	add.s64 	%rd39, %rd35, %rd38;
	ld.global.f32 	%f44, [%rd39];
	fma.rn.f32 	%f45, %f43, %f44, %f42;
	add.s32 	%r69, %r63, -2;
	mad.lo.s32 	%r70, %r69, %r43, %r3;
	mul.wide.s32 	%rd40, %r70, 4;
	add.s64 	%rd41, %rd2, %rd40;
	ld.global.f32 	%f46, [%rd41];
	add.s64 	%rd42, %rd39, %rd38;
	ld.global.f32 	%f47, [%rd42];
	fma.rn.f32 	%f48, %f46, %f47, %f45;
	add.s32 	%r71, %r63, -3;
	mad.lo.s32 	%r72, %r71, %r43, %r3;
	mul.wide.s32 	%rd43, %r72, 4;
	add.s64 	%rd44, %rd2, %rd43;
	ld.global.f32 	%f49, [%rd44];
	add.s64 	%rd45, %rd42, %rd38;
	ld.global.f32 	%f50, [%rd45];
	fma.rn.f32 	%f66, %f49, %f50, %f48;
	add.s32 	%r96, %r96, 4;
$L__BB0_8:
	and.b32  	%r73, %r5, 3;
	setp.eq.s32 	%p7, %r73, 0;
	@%p7 bra 	$L__BB0_13;
	setp.eq.s32 	%p8, %r73, 1;
	@%p8 bra 	$L__BB0_11;
	sub.s32 	%r74, %r2, %r96;
	mad.lo.s32 	%r75, %r74, %r43, %r3;
	mul.wide.s32 	%rd46, %r75, 4;
	add.s64 	%rd47, %rd2, %rd46;
	ld.global.f32 	%f52, [%rd47];
	mad.lo.s32 	%r76, %r96, %r43, %r4;
	mul.wide.s32 	%rd48, %r76, 4;
	add.s64 	%rd49, %rd1, %rd48;
	ld.global.f32 	%f53, [%rd49];
	fma.rn.f32 	%f54, %f52, %f53, %f66;
	not.b32 	%r77, %r96;
	add.s32 	%r78, %r2, %r77;
	mad.lo.s32 	%r79, %r78, %r43, %r3;
	mul.wide.s32 	%rd50, %r79, 4;
	add.s64 	%rd51, %rd2, %rd50;
	ld.global.f32 	%f55, [%rd51];
	mul.wide.s32 	%rd52, %r43, 4;
	add.s64 	%rd53, %rd49, %rd52;
	ld.global.f32 	%f56, [%rd53];
	fma.rn.f32 	%f66, %f55, %f56, %f54;
	add.s32 	%r96, %r96, 2;
$L__BB0_11:
	and.b32  	%r80, %r2, 1;
	setp.eq.b32 	%p9, %r80, 1;
	@%p9 bra 	$L__BB0_13;
	sub.s32 	%r81, %r2, %r96;
	mad.lo.s32 	%r82, %r81, %r43, %r3;
	mul.wide.s32 	%rd54, %r82, 4;
	add.s64 	%rd55, %rd2, %rd54;
	ld.global.f32 	%f57, [%rd55];
	mad.lo.s32 	%r83, %r96, %r43, %r4;
	mul.wide.s32 	%rd56, %r83, 4;
	add.s64 	%rd57, %rd1, %rd56;
	ld.global.f32 	%f58, [%rd57];
	fma.rn.f32 	%f66, %f57, %f58, %f66;
$L__BB0_13:
	mad.lo.s32 	%r84, %r43, %r2, %r4;
	cvta.to.global.u64 	%rd58, %rd3;
	mul.wide.s32 	%rd59, %r84, 4;
	add.s64 	%rd60, %rd58, %rd59;
	st.global.f32 	[%rd60], %f66;
$L__BB0_14:
	ret;

}
	// .globl	_Z15backward_kernelIfEviiiPKT_S2_S2_PS0_S3_
.visible .entry _Z15backward_kernelIfEviiiPKT_S2_S2_PS0_S3_(
	.param .u32 _Z15backward_kernelIfEviiiPKT_S2_S2_PS0_S3__param_0,
	.param .u32 _Z15backward_kernelIfEviiiPKT_S2_S2_PS0_S3__param_1,
	.param .u32 _Z15backward_kernelIfEviiiPKT_S2_S2_PS0_S3__param_2,
	.param .u64 .ptr .align 1 _Z15backward_kernelIfEviiiPKT_S2_S2_PS0_S3__param_3,
	.param .u64 .ptr .align 1 _Z15backward_kernelIfEviiiPKT_S2_S2_PS0_S3__param_4,
	.param .u64 .ptr .align 1 _Z15backward_kernelIfEviiiPKT_S2_S2_PS0_S3__param_5,
	.param .u64 .ptr .align 1 _Z15backward_kernelIfEviiiPKT_S2_S2_PS0_S3__param_6,
	.param .u64 .ptr .align 1 _Z15backward_kernelIfEviiiPKT_S2_S2_PS0_S3__param_7
)
{
	.reg .pred 	%p<12>;
	.reg .b32 	%r<61>;
	.reg .b32 	%f<114>;
	.reg .b64 	%rd<75>;

	ld.param.u32 	%r28, [_Z15backward_kernelIfEviiiPKT_S2_S2_PS0_S3__param_0];
	ld.param.u32 	%r26, [_Z15backward_kernelIfEviiiPKT_S2_S2_PS0_S3__param_1];
	ld.param.u32 	%r27, [_Z15backward_kernelIfEviiiPKT_S2_S2_PS0_S3__param_2];
	ld.param.u64 	%rd6, [_Z15backward_kernelIfEviiiPKT_S2_S2_PS0_S3__param_3];
	ld.param.u64 	%rd7, [_Z15backward_kernelIfEviiiPKT_S2_S2_PS0_S3__param_4];
	ld.param.u64 	%rd8, [_Z15backward_kernelIfEviiiPKT_S2_S2_PS0_S3__param_5];
	ld.param.u64 	%rd4, [_Z15backward_kernelIfEviiiPKT_S2_S2_PS0_S3__param_6];
	cvta.to.global.u64 	%rd1, %rd7;
	cvta.to.global.u64 	%rd2, %rd8;
	cvta.to.global.u64 	%rd3, %rd6;
	mov.u32 	%r29, %ctaid.x;
	mov.u32 	%r30, %ntid.x;
	mov.u32 	%r31, %tid.x;
	mad.lo.s32 	%r1, %r29, %r30, %r31;
	mul.lo.s32 	%r32, %r26, %r28;
	setp.ge.s32 	%p1, %r1, %r32;
	@%p1 bra 	$L__BB1_15;
	mov.u32 	%r33, %ctaid.y;
	mov.u32 	%r34, %ntid.y;
	mov.u32 	%r35, %tid.y;
	mad.lo.s32 	%r2, %r33, %r34, %r35;
	setp.ge.s32 	%p2, %r2, %r27;
	@%p2 bra 	$L__BB1_15;
	rem.s32 	%r3, %r1, %r26;
	sub.s32 	%r36, %r1, %r3;
	mul.lo.s32 	%r4, %r36, %r27;
	add.s32 	%r5, %r4, %r3;
	sub.s32 	%r6, %r27, %r2;
	setp.lt.s32 	%p3, %r6, 1;
	mov.f32 	%f112, 0f00000000;
	mov.f32 	%f113, %f112;
	@%p3 bra 	$L__BB1_14;
	sub.s32 	%r38, %r2, %r27;
	setp.gt.u32 	%p4, %r38, -8;
	mov.f32 	%f113, 0f00000000;
	mov.b32 	%r59, 0;
	mov.f32 	%f112, %f113;
	@%p4 bra 	$L__BB1_6;
	and.b32  	%r39, %r6, 2147483640;
	neg.s32 	%r57, %r39;
	mad.lo.s32 	%r56, %r26, %r2, %r5;
	shl.b32 	%r9, %r26, 3;
	mov.f32 	%f113, 0f00000000;
	mul.wide.s32 	%rd15, %r26, 4;
	mov.u32 	%r54, %r3;
	mov.u32 	%r55, %r5;
$L__BB1_5:
	.pragma "nounroll";
	and.b32  	%r59, %r6, 2147483640;
	mul.wide.s32 	%rd9, %r54, 4;
	add.s64 	%rd10, %rd3, %rd9;
	ld.global.f32 	%f29, [%rd10];
	mul.wide.s32 	%rd11, %r56, 4;
	add.s64 	%rd12, %rd2, %rd11;
	ld.global.f32 	%f30, [%rd12];
	fma.rn.f32 	%f31, %f29, %f30, %f112;
	mul.wide.s32 	%rd13, %r55, 4;
	add.s64 	%rd14, %rd1, %rd13;
	ld.global.f32 	%f32, [%rd14];
	fma.rn.f32 	%f33, %f32, %f30, %f113;
	add.s64 	%rd16, %rd10, %rd15;
	ld.global.f32 	%f34, [%rd16];
	add.s64 	%rd17, %rd12, %rd15;
	ld.global.f32 	%f35, [%rd17];
	fma.rn.f32 	%f36, %f34, %f35, %f31;
	add.s64 	%rd18, %rd14, %rd15;
	ld.global.f32 	%f37, [%rd18];
	fma.rn.f32 	%f38, %f37, %f35, %f33;
	add.s64 	%rd19, %rd16, %rd15;
	ld.global.f32 	%f39, [%rd19];
	add.s64 	%rd20, %rd17, %rd15;
	ld.global.f32 	%f40, [%rd20];
	fma.rn.f32 	%f41, %f39, %f40, %f36;
	add.s64 	%rd21, %rd18, %rd15;
	ld.global.f32 	%f42, [%rd21];
	fma.rn.f32 	%f43, %f42, %f40, %f38;
	add.s64 	%rd22, %rd19, %rd15;
	ld.global.f32 	%f44, [%rd22];
	add.s64 	%rd23, %rd20, %rd15;
	ld.global.f32 	%f45, [%rd23];
	fma.rn.f32 	%f46, %f44, %f45, %f41;
	add.s64 	%rd24, %rd21, %rd15;
	ld.global.f32 	%f47, [%rd24];
	fma.rn.f32 	%f48, %f47, %f45, %f43;
	add.s64 	%rd25, %rd22, %rd15;
	ld.global.f32 	%f49, [%rd25];
	add.s64 	%rd26, %rd23, %rd15;
	ld.global.f32 	%f50, [%rd26];
	fma.rn.f32 	%f51, %f49, %f50, %f46;
	add.s64 	%rd27, %rd24, %rd15;
	ld.global.f32 	%f52, [%rd27];
	fma.rn.f32 	%f53, %f52, %f50, %f48;
	add.s64 	%rd28, %rd25, %rd15;
	ld.global.f32 	%f54, [%rd28];
	add.s64 	%rd29, %rd26, %rd15;
	ld.global.f32 	%f55, [%rd29];
	fma.rn.f32 	%f56, %f54, %f55, %f51;
	add.s64 	%rd30, %rd27, %rd15;
	ld.global.f32 	%f57, [%rd30];
	fma.rn.f32 	%f58, %f57, %f55, %f53;
	add.s64 	%rd31, %rd28, %rd15;
	ld.global.f32 	%f59, [%rd31];
	add.s64 	%rd32, %rd29, %rd15;
	ld.global.f32 	%f60, [%rd32];
	fma.rn.f32 	%f61, %f59, %f60, %f56;
	add.s64 	%rd33, %rd30, %rd15;
	ld.global.f32 	%f62, [%rd33];
	fma.rn.f32 	%f63, %f62, %f60, %f58;
	add.s64 	%rd34, %rd31, %rd15;
	ld.global.f32 	%f64, [%rd34];
	add.s64 	%rd35, %rd32, %rd15;
	ld.global.f32 	%f65, [%rd35];
	fma.rn.f32 	%f112, %f64, %f65, %f61;
	add.s64 	%rd36, %rd33, %rd15;
	ld.global.f32 	%f66, [%rd36];
	fma.rn.f32 	%f113, %f66, %f65, %f63;
	add.s32 	%r57, %r57, 8;
	add.s32 	%r56, %r56, %r9;
	add.s32 	%r55, %r55, %r9;
	add.s32 	%r54, %r54, %r9;
	setp.ne.s32 	%p5, %r57, 0;
	@%p5 bra 	$L__BB1_5;
$L__BB1_6:
	and.b32  	%r20, %r6, 7;
	setp.eq.s32 	%p6, %r20, 0;
	@%p6 bra 	$L__BB1_14;
	and.b32  	%r21, %r6, 3;
	setp.lt.u32 	%p7, %r20, 4;
	@%p7 bra 	$L__BB1_9;
	mad.lo.s32 	%r40, %r59, %r26, %r3;
	mul.wide.s32 	%rd37, %r40, 4;
	add.s64 	%rd38, %rd3, %rd37;
	ld.global.f32 	%f68, [%rd38];
	add.s32 	%r41, %r59, %r2;
	mad.lo.s32 	%r42, %r41, %r26, %r5;
	mul.wide.s32 	%rd39, %r42, 4;
	add.s64 	%rd40, %rd2, %rd39;
	ld.global.f32 	%f69, [%rd40];
	fma.rn.f32 	%f70, %f68, %f69, %f112;
	add.s32 	%r43, %r40, %r4;
	mul.wide.s32 	%rd41, %r43, 4;
	add.s64 	%rd42, %rd1, %rd41;
	ld.global.f32 	%f71, [%rd42];
	fma.rn.f32 	%f72, %f71, %f69, %f113;
	mul.wide.s32 	%rd43, %r26, 4;
	add.s64 	%rd44, %rd38, %rd43;
	ld.global.f32 	%f73, [%rd44];
	add.s64 	%rd45, %rd40, %rd43;
	ld.global.f32 	%f74, [%rd45];
	fma.rn.f32 	%f75, %f73, %f74, %f70;
	add.s64 	%rd46, %rd42, %rd43;
	ld.global.f32 	%f76, [%rd46];
	fma.rn.f32 	%f77, %f76, %f74, %f72;
	add.s64 	%rd47, %rd44, %rd43;
	ld.global.f32 	%f78, [%rd47];
	add.s64 	%rd48, %rd45, %rd43;
	ld.global.f32 	%f79, [%rd48];
	fma.rn.f32 	%f80, %f78, %f79, %f75;
	add.s64 	%rd49, %rd46, %rd43;
	ld.global.f32 	%f81, [%rd49];
	fma.rn.f32 	%f82, %f81, %f79, %f77;
	add.s64 	%rd50, %rd47, %rd43;
	ld.global.f32 	%f83, [%rd50];
	add.s64 	%rd51, %rd48, %rd43;
	ld.global.f32 	%f84, [%rd51];
	fma.rn.f32 	%f112, %f83, %f84, %f80;
	add.s64 	%rd52, %rd49, %rd43;
	ld.global.f32 	%f85, [%rd52];
	fma.rn.f32 	%f113, %f85, %f84, %f82;
	add.s32 	%r59, %r59, 4;
$L__BB1_9:
	setp.eq.s32 	%p8, %r21, 0;
	@%p8 bra 	$L__BB1_14;
	setp.eq.s32 	%p9, %r21, 1;
	@%p9 bra 	$L__BB1_12;
	mad.lo.s32 	%r44, %r59, %r26, %r3;
	mul.wide.s32 	%rd53, %r44, 4;
	add.s64 	%rd54, %rd3, %rd53;
	ld.global.f32 	%f87, [%rd54];
	add.s32 	%r45, %r59, %r2;
	mad.lo.s32 	%r46, %r45, %r26, %r5;
	mul.wide.s32 	%rd55, %r46, 4;
	add.s64 	%rd56, %rd2, %rd55;
	ld.global.f32 	%f88, [%rd56];
	fma.rn.f32 	%f89, %f87, %f88, %f112;
	add.s32 	%r47, %r44, %r4;
	mul.wide.s32 	%rd57, %r47, 4;
	add.s64 	%rd58, %rd1, %rd57;
	ld.global.f32 	%f90, [%rd58];
	fma.rn.f32 	%f91, %f90, %f88, %f113;
	mul.wide.s32 	%rd59, %r26, 4;
	add.s64 	%rd60, %rd54, %rd59;
	ld.global.f32 	%f92, [%rd60];
	add.s64 	%rd61, %rd56, %rd59;
	ld.global.f32 	%f93, [%rd61];
	fma.rn.f32 	%f112, %f92, %f93, %f89;
	add.s64 	%rd62, %rd58, %rd59;
	ld.global.f32 	%f94, [%rd62];
	fma.rn.f32 	%f113, %f94, %f93, %f91;
	add.s32 	%r59, %r59, 2;
$L__BB1_12:
	and.b32  	%r48, %r6, 1;
	setp.eq.b32 	%p10, %r48, 1;
	not.pred 	%p11, %p10;
	@%p11 bra 	$L__BB1_14;
	mad.lo.s32 	%r49, %r59, %r26, %r3;
	mul.wide.s32 	%rd63, %r49, 4;
	add.s64 	%rd64, %rd3, %rd63;
	ld.global.f32 	%f95, [%rd64];
	add.s32 	%r50, %r59, %r2;
	mad.lo.s32 	%r51, %r50, %r26, %r5;
	mul.wide.s32 	%rd65, %r51, 4;
	add.s64 	%rd66, %rd2, %rd65;
	ld.global.f32 	%f96, [%rd66];
	fma.rn.f32 	%f112, %f95, %f96, %f112;
	add.s32 	%r52, %r49, %r4;
	mul.wide.s32 	%rd67, %r52, 4;
	add.s64 	%rd68, %rd1, %rd67;
	ld.global.f32 	%f97, [%rd68];
	fma.rn.f32 	%f113, %f97, %f96, %f113;
$L__BB1_14:
	ld.param.u64 	%rd74, [_Z15backward_kernelIfEviiiPKT_S2_S2_PS0_S3__param_7];
	mad.lo.s32 	%r53, %r26, %r2, %r5;
	cvta.to.global.u64 	%rd69, %rd74;
	mul.wide.s32 	%rd70, %r53, 4;
	add.s64 	%rd71, %rd69, %rd70;
	st.global.f32 	[%rd71], %f112;
	cvta.to.global.u64 	%rd72, %rd4;
	add.s64 	%rd73, %rd72, %rd70;
	st.global.f32 	[%rd73], %f113;
$L__BB1_15:
	ret;

}


// ===== COMPILED SASS (sm_100) =====

	.target	sm_100

	.elftype	@"ET_EXEC"


//--------------------- .note.nv.tkinfo           --------------------------
	.section	.note.nv.tkinfo,"",@"SHT_NOTE"
	.sectionflags	@"SHF_NOTE_NV_TKINFO"
	.tkinfo
        /*0018*/ 	.word	0x00000002
        /*0030*/ 	.string	""
        /*0030*/ 	.string	"ptxas"
        /*0030*/ 	.string	"Cuda compilation tools, release 13.0, V13.0.88"
        /*0030*/ 	.string	"Build cuda_13.0.r13.0/compiler.36424714_0"
        /*0030*/ 	.string	"-arch sm_100 -m 64 "



//--------------------- .note.nv.cuinfo           --------------------------
	.section	.note.nv.cuinfo,"",@"SHT_NOTE"
	.sectionflags	@"SHF_NOTE_NV_CUINFO"
        /*0018*/ 	.short	0x0002
        /*001a*/ 	.short	0x0064
        /*001c*/ 	.short	0x0082
	.zero		2


//--------------------- .nv.info                  --------------------------
	.section	.nv.info,"",@"SHT_CUDA_INFO"
	.align	4


	//----- nvinfo : EIATTR_REGCOUNT
	.align		4
        /*0000*/ 	.byte	0x04, 0x2f
        /*0002*/ 	.short	(.L_1 - .L_0)
	.align		4
.L_0:
        /*0004*/ 	.word	index@(_Z12lower_kernelIfEviiiPKT_S2_PS0_)
        /*0008*/ 	.word	0x00000020


	//----- nvinfo : EIATTR_FRAME_SIZE
	.align		4
.L_1:
        /*000c*/ 	.byte	0x04, 0x11
        /*000e*/ 	.short	(.L_3 - .L_2)
	.align		4
.L_2:
        /*0010*/ 	.word	index@(_Z12lower_kernelIfEviiiPKT_S2_PS0_)
        /*0014*/ 	.word	0x00000000


	//----- nvinfo : EIATTR_REGCOUNT
	.align		4
.L_3:
        /*0018*/ 	.byte	0x04, 0x2f
        /*001a*/ 	.short	(.L_5 - .L_4)
	.align		4
.L_4:
        /*001c*/ 	.word	index@(_Z15backward_kernelIfEviiiPKT_S2_S2_PS0_S3_)
        /*0020*/ 	.word	0x00000020


	//----- nvinfo : EIATTR_FRAME_SIZE
	.align		4
.L_5:
        /*0024*/ 	.byte	0x04, 0x11
        /*0026*/ 	.short	(.L_7 - .L_6)
	.align		4
.L_6:
        /*0028*/ 	.word	index@(_Z15backward_kernelIfEviiiPKT_S2_S2_PS0_S3_)
        /*002c*/ 	.word	0x00000000


	//----- nvinfo : EIATTR_MIN_STACK_SIZE
	.align		4
.L_7:
        /*0030*/ 	.byte	0x04, 0x12
        /*0032*/ 	.short	(.L_9 - .L_8)
	.align		4
.L_8:
        /*0034*/ 	.word	index@(_Z15backward_kernelIfEviiiPKT_S2_S2_PS0_S3_)
        /*0038*/ 	.word	0x00000000


	//----- nvinfo : EIATTR_MIN_STACK_SIZE
	.align		4
.L_9:
        /*003c*/ 	.byte	0x04, 0x12
        /*003e*/ 	.short	(.L_11 - .L_10)
	.align		4
.L_10:
        /*0040*/ 	.word	index@(_Z12lower_kernelIfEviiiPKT_S2_PS0_)
        /*0044*/ 	.word	0x00000000
.L_11:


//--------------------- .nv.compat                --------------------------
	.section	.nv.compat,"",@"SHT_CUDA_COMPAT_INFO"
	.align	4
        /*0000*/ 	.byte	0x02, 0x09, 0x00, 0x00, 0x02, 0x02, 0x01, 0x00, 0x02, 0x05, 0x05, 0x00, 0x03, 0x07, 0x01, 0x01
        /*0010*/ 	.byte	0x02, 0x03, 0x00, 0x00, 0x02, 0x06, 0x01, 0x00, 0x04, 0x0b, 0x08, 0x00, 0x09, 0x00, 0x00, 0x00
        /*0020*/ 	.byte	0x00, 0x00, 0x00, 0x00


//--------------------- .nv.info._Z15backward_kernelIfEviiiPKT_S2_S2_PS0_S3_ --------------------------
	.section	.nv.info._Z15backward_kernelIfEviiiPKT_S2_S2_PS0_S3_,"",@"SHT_CUDA_INFO"
	.sectionflags	@""
	.align	4


	//----- nvinfo : EIATTR_CUDA_API_VERSION
	.align		4
        /*0000*/ 	.byte	0x04, 0x37
        /*0002*/ 	.short	(.L_13 - .L_12)
.L_12:
        /*0004*/ 	.word	0x00000082


	//----- nvinfo : EIATTR_KPARAM_INFO
	.align		4
.L_13:
        /*0008*/ 	.byte	0x04, 0x17
        /*000a*/ 	.short	(.L_15 - .L_14)
.L_14:
        /*000c*/ 	.word	0x00000000
        /*0010*/ 	.short	0x0007
        /*0012*/ 	.short	0x0030
        /*0014*/ 	.byte	0x00, 0xf5, 0x21, 0x00


	//----- nvinfo : EIATTR_KPARAM_INFO
	.align		4
.L_15:
        /*0018*/ 	.byte	0x04, 0x17
        /*001a*/ 	.short	(.L_17 - .L_16)
.L_16:
        /*001c*/ 	.word	0x00000000
        /*0020*/ 	.short	0x0006
        /*0022*/ 	.short	0x0028
        /*0024*/ 	.byte	0x00, 0xf5, 0x21, 0x00


	//----- nvinfo : EIATTR_KPARAM_INFO
	.align		4
.L_17:
        /*0028*/ 	.byte	0x04, 0x17
        /*002a*/ 	.short	(.L_19 - .L_18)
.L_18:
        /*002c*/ 	.word	0x00000000
        /*0030*/ 	.short	0x0005
        /*0032*/ 	.short	0x0020
        /*0034*/ 	.byte	0x00, 0xf5, 0x21, 0x00


	//----- nvinfo : EIATTR_KPARAM_INFO
	.align		4
.L_19:
        /*0038*/ 	.byte	0x04, 0x17
        /*003a*/ 	.short	(.L_21 - .L_20)
.L_20:
        /*003c*/ 	.word	0x00000000
        /*0040*/ 	.short	0x0004
        /*0042*/ 	.short	0x0018
        /*0044*/ 	.byte	0x00, 0xf5, 0x21, 0x00


	//----- nvinfo : EIATTR_KPARAM_INFO
	.align		4
.L_21:
        /*0048*/ 	.byte	0x04, 0x17
        /*004a*/ 	.short	(.L_23 - .L_22)
.L_22:
        /*004c*/ 	.word	0x00000000
        /*0050*/ 	.short	0x0003
        /*0052*/ 	.short	0x0010
        /*0054*/ 	.byte	0x00, 0xf5, 0x21, 0x00


	//----- nvinfo : EIATTR_KPARAM_INFO
	.align		4
.L_23:
        /*0058*/ 	.byte	0x04, 0x17
        /*005a*/ 	.short	(.L_25 - .L_24)
.L_24:
        /*005c*/ 	.word	0x00000000
        /*0060*/ 	.short	0x0002
        /*0062*/ 	.short	0x0008
        /*0064*/ 	.byte	0x00, 0xf0, 0x11, 0x00


	//----- nvinfo : EIATTR_KPARAM_INFO
	.align		4
.L_25:
        /*0068*/ 	.byte	0x04, 0x17
        /*006a*/ 	.short	(.L_27 - .L_26)
.L_26:
        /*006c*/ 	.word	0x00000000
        /*0070*/ 	.short	0x0001
        /*0072*/ 	.short	0x0004
        /*0074*/ 	.byte	0x00, 0xf0, 0x11, 0x00


	//----- nvinfo : EIATTR_KPARAM_INFO
	.align		4
.L_27:
        /*0078*/ 	.byte	0x04, 0x17
        /*007a*/ 	.short	(.L_29 - .L_28)
.L_28:
        /*007c*/ 	.word	0x00000000
        /*0080*/ 	.short	0x0000
        /*0082*/ 	.short	0x0000
        /*0084*/ 	.byte	0x00, 0xf0, 0x11, 0x00


	//----- nvinfo : EIATTR_SPARSE_MMA_MASK
	.align		4
.L_29:
        /*0088*/ 	.byte	0x03, 0x50
        /*008a*/ 	.short	0x0000


	//----- nvinfo : EIATTR_MAXREG_COUNT
	.align		4
        /*008c*/ 	.byte	0x03, 0x1b
        /*008e*/ 	.short	0x00ff


	//----- nvinfo : EIATTR_MERCURY_ISA_VERSION
	.align		4
        /*0090*/ 	.byte	0x03, 0x5f
        /*0092*/ 	.short	0x0101


	//----- nvinfo : EIATTR_VRC_CTA_INIT_COUNT
	.align		4
        /*0094*/ 	.byte	0x02, 0x4a
	.zero		1
	.zero		1


	//----- nvinfo : EIATTR_EXIT_INSTR_OFFSETS
	.align		4
        /*0098*/ 	.byte	0x04, 0x1c
        /*009a*/ 	.short	(.L_31 - .L_30)


	//   ....[0]....
.L_30:
        /*009c*/ 	.word	0x00000080


	//   ....[1]....
        /*00a0*/ 	.word	0x000000f0


	//   ....[2]....
        /*00a4*/ 	.word	0x00000ee0


	//----- nvinfo : EIATTR_CRS_STACK_SIZE
	.align		4
.L_31:
        /*00a8*/ 	.byte	0x04, 0x1e
        /*00aa*/ 	.short	(.L_33 - .L_32)
.L_32:
        /*00ac*/ 	.word	0x00000000


	//----- nvinfo : EIATTR_CBANK_PARAM_SIZE
	.align		4
.L_33:
        /*00b0*/ 	.byte	0x03, 0x19
        /*00b2*/ 	.short	0x0038


	//----- nvinfo : EIATTR_PARAM_CBANK
	.align		4
        /*00b4*/ 	.byte	0x04, 0x0a
        /*00b6*/ 	.short	(.L_35 - .L_34)
	.align		4
.L_34:
        /*00b8*/ 	.word	index@(.nv.constant0._Z15backward_kernelIfEviiiPKT_S2_S2_PS0_S3_)
        /*00bc*/ 	.short	0x0380
        /*00be*/ 	.short	0x0038


	//----- nvinfo : EIATTR_SW_WAR
	.align		4
.L_35:
        /*00c0*/ 	.byte	0x04, 0x36
        /*00c2*/ 	.short	(.L_37 - .L_36)
.L_36:
        /*00c4*/ 	.word	0x00000008
.L_37:


//--------------------- .nv.info._Z12lower_kernelIfEviiiPKT_S2_PS0_ --------------------------
	.section	.nv.info._Z12lower_kernelIfEviiiPKT_S2_PS0_,"",@"SHT_CUDA_INFO"
	.sectionflags	@""
	.align	4


	//----- nvinfo : EIATTR_CUDA_API_VERSION
	.align		4
        /*0000*/ 	.byte	0x04, 0x37
        /*0002*/ 	.short	(.L_39 - .L_38)
.L_38:
        /*0004*/ 	.word	0x00000082


	//----- nvinfo : EIATTR_KPARAM_INFO
	.align		4
.L_39:
        /*0008*/ 	.byte	0x04, 0x17
        /*000a*/ 	.short	(.L_41 - .L_40)
.L_40:
        /*000c*/ 	.word	0x00000000
        /*0010*/ 	.short	0x0005
        /*0012*/ 	.short	0x0020
        /*0014*/ 	.byte	0x00, 0xf5, 0x21, 0x00


	//----- nvinfo : EIATTR_KPARAM_INFO
	.align		4
.L_41:
        /*0018*/ 	.byte	0x04, 0x17
        /*001a*/ 	.short	(.L_43 - .L_42)
.L_42:
        /*001c*/ 	.word	0x00000000
        /*0020*/ 	.short	0x0004
        /*0022*/ 	.short	0x0018
        /*0024*/ 	.byte	0x00, 0xf5, 0x21, 0x00


	//----- nvinfo : EIATTR_KPARAM_INFO
	.align		4
.L_43:
        /*0028*/ 	.byte	0x04, 0x17
        /*002a*/ 	.short	(.L_45 - .L_44)
.L_44:
        /*002c*/ 	.word	0x00000000
        /*0030*/ 	.short	0x0003
        /*0032*/ 	.short	0x0010
        /*0034*/ 	.byte	0x00, 0xf5, 0x21, 0x00


	//----- nvinfo : EIATTR_KPARAM_INFO
	.align		4
.L_45:
        /*0038*/ 	.byte	0x04, 0x17
        /*003a*/ 	.short	(.L_47 - .L_46)
.L_46:
        /*003c*/ 	.word	0x00000000
        /*0040*/ 	.short	0x0002
        /*0042*/ 	.short	0x0008
        /*0044*/ 	.byte	0x00, 0xf0, 0x11, 0x00


	//----- nvinfo : EIATTR_KPARAM_INFO
	.align		4
.L_47:
        /*0048*/ 	.byte	0x04, 0x17
        /*004a*/ 	.short	(.L_49 - .L_48)
.L_48:
        /*004c*/ 	.word	0x00000000
        /*0050*/ 	.short	0x0001
        /*0052*/ 	.short	0x0004
        /*0054*/ 	.byte	0x00, 0xf0, 0x11, 0x00


	//----- nvinfo : EIATTR_KPARAM_INFO
	.align		4
.L_49:
        /*0058*/ 	.byte	0x04, 0x17
        /*005a*/ 	.short	(.L_51 - .L_50)
.L_50:
        /*005c*/ 	.word	0x00000000
        /*0060*/ 	.short	0x0000
        /*0062*/ 	.short	0x0000
        /*0064*/ 	.byte	0x00, 0xf0, 0x11, 0x00


	//----- nvinfo : EIATTR_SPARSE_MMA_MASK
	.align		4
.L_51:
        /*0068*/ 	.byte	0x03, 0x50
        /*006a*/ 	.short	0x0000


	//----- nvinfo : EIATTR_MAXREG_COUNT
	.align		4
        /*006c*/ 	.byte	0x03, 0x1b
        /*006e*/ 	.short	0x00ff


	//----- nvinfo : EIATTR_MERCURY_ISA_VERSION
	.align		4
        /*0070*/ 	.byte	0x03, 0x5f
        /*0072*/ 	.short	0x0101


	//----- nvinfo : EIATTR_VRC_CTA_INIT_COUNT
	.align		4
        /*0074*/ 	.byte	0x02, 0x4a
	.zero		1
	.zero		1


	//----- nvinfo : EIATTR_EXIT_INSTR_OFFSETS
	.align		4
        /*0078*/ 	.byte	0x04, 0x1c
        /*007a*/ 	.short	(.L_53 - .L_52)


	//   ....[0]....
.L_52:
        /*007c*/ 	.word	0x00000080


	//   ....[1]....
        /*0080*/ 	.word	0x000000f0


	//   ....[2]....
        /*0084*/ 	.word	0x00000cc0


	//----- nvinfo : EIATTR_CRS_STACK_SIZE
	.align		4
.L_53:
        /*0088*/ 	.byte	0x04, 0x1e
        /*008a*/ 	.short	(.L_55 - .L_54)
.L_54:
        /*008c*/ 	.word	0x00000000


	//----- nvinfo : EIATTR_CBANK_PARAM_SIZE
	.align		4
.L_55:
        /*0090*/ 	.byte	0x03, 0x19
        /*0092*/ 	.short	0x0028


	//----- nvinfo : EIATTR_PARAM_CBANK
	.align		4
        /*0094*/ 	.byte	0x04, 0x0a
        /*0096*/ 	.short	(.L_57 - .L_56)
	.align		4
.L_56:
        /*0098*/ 	.word	index@(.nv.constant0._Z12lower_kernelIfEviiiPKT_S2_PS0_)
        /*009c*/ 	.short	0x0380
        /*009e*/ 	.short	0x0028


	//----- nvinfo : EIATTR_SW_WAR
	.align		4
.L_57:
        /*00a0*/ 	.byte	0x04, 0x36
        /*00a2*/ 	.short	(.L_59 - .L_58)
.L_58:
        /*00a4*/ 	.word	0x00000008
.L_59:


//--------------------- .nv.callgraph             --------------------------
	.section	.nv.callgraph,"",@"SHT_CUDA_CALLGRAPH"
	.align	4
	.sectionentsize	8
	.align		4
        /*0000*/ 	.word	0x00000000
	.align		4
        /*0004*/ 	.word	0xffffffff
	.align		4
        /*0008*/ 	.word	0x00000000
	.align		4
        /*000c*/ 	.word	0xfffffffe
	.align		4
        /*0010*/ 	.word	0x00000000
	.align		4
        /*0014*/ 	.word	0xfffffffd
	.align		4
        /*0018*/ 	.word	0x00000000
	.align		4
        /*001c*/ 	.word	0xfffffffc


//--------------------- .text._Z15backward_kernelIfEviiiPKT_S2_S2_PS0_S3_ --------------------------
	.section	.text._Z15backward_kernelIfEviiiPKT_S2_S2_PS0_S3_,"ax",@progbits
	.align	128
        .global         _Z15backward_kernelIfEviiiPKT_S2_S2_PS0_S3_
        .type           _Z15backward_kernelIfEviiiPKT_S2_S2_PS0_S3_,@function
        .size           _Z15backward_kernelIfEviiiPKT_S2_S2_PS0_S3_,(.L_x_18 - _Z15backward_kernelIfEviiiPKT_S2_S2_PS0_S3_)
        .other          _Z15backward_kernelIfEviiiPKT_S2_S2_PS0_S3_,@"STO_CUDA_ENTRY STV_DEFAULT"
_Z15backward_kernelIfEviiiPKT_S2_S2_PS0_S3_:
.text._Z15backward_kernelIfEviiiPKT_S2_S2_PS0_S3_:
[----:B------:R-:W-:Y:S01]  /*0000*/  LDC R1, c[0x0][0x37c] ;  /* 0x0000df00ff017b82 */ /* 0x000fe20000000800 */
[----:B------:R-:W0:Y:S07]  /*0010*/  S2R R0, SR_TID.X ;  /* 0x0000000000007919 */ /* 0x000e2e0000002100 */
[----:B------:R-:W0:Y:S08]  /*0020*/  S2UR UR4, SR_CTAID.X ;  /* 0x00000000000479c3 */ /* 0x000e300000002500 */
[----:B------:R-:W0:Y:S08]  /*0030*/  LDC R7, c[0x0][0x360] ;  /* 0x0000d800ff077b82 */ /* 0x000e300000000800 */
[----:B------:R-:W1:Y:S01]  /*0040*/  LDC.64 R2, c[0x0][0x380] ;  /* 0x0000e000ff027b82 */ /* 0x000e620000000a00 */
[----:B0-----:R-:W-:-:S02]  /*0050*/  IMAD R7, R7, UR4, R0 ;  /* 0x0000000407077c24 */ /* 0x001fc4000f8e0200 */
[----:B-1----:R-:W-:-:S05]  /*0060*/  IMAD R2, R3, R2, RZ ;  /* 0x0000000203027224 */ /* 0x002fca00078e02ff */
[----:B------:R-:W-:-:S13]  /*0070*/  ISETP.GE.AND P0, PT, R7, R2, PT ;  /* 0x000000020700720c */ /* 0x000fda0003f06270 */
[----:B------:R-:W-:Y:S05]  /*0080*/  @P0 EXIT ;  /* 0x000000000000094d */ /* 0x000fea0003800000 */
[----:B------:R-:W0:Y:S01]  /*0090*/  S2R R5, SR_TID.Y ;  /* 0x0000000000057919 */ /* 0x000e220000002200 */
[----:B------:R-:W0:Y:S01]  /*00a0*/  S2UR UR4, SR_CTAID.Y ;  /* 0x00000000000479c3 */ /* 0x000e220000002600 */
[----:B------:R-:W1:Y:S07]  /*00b0*/  LDCU UR6, c[0x0][0x388] ;  /* 0x00007100ff0677ac */ /* 0x000e6e0008000800 */
[----:B------:R-:W0:Y:S02]  /*00c0*/  LDC R0, c[0x0][0x364] ;  /* 0x0000d900ff007b82 */ /* 0x000e240000000800 */
[----:B0-----:R-:W-:-:S05]  /*00d0*/  IMAD R0, R0, UR4, R5 ;  /* 0x0000000400007c24 */ /* 0x001fca000f8e0205 */
[----:B-1----:R-:W-:-:S13]  /*00e0*/  ISETP.GE.AND P0, PT, R0, UR6, PT ;  /* 0x0000000600007c0c */ /* 0x002fda000bf06270 */
[----:B------:R-:W-:Y:S05]  /*00f0*/  @P0 EXIT ;  /* 0x000000000000094d */ /* 0x000fea0003800000 */
[----:B------:R-:W-:Y:S01]  /*0100*/  IABS R9, R3 ;  /* 0x0000000300097213 */ /* 0x000fe20000000000 */
[----:B------:R-:W0:Y:S01]  /*0110*/  LDCU.64 UR4, c[0x0][0x358] ;  /* 0x00006b00ff0477ac */ /* 0x000e220008000a00 */
[----:B------:R-:W-:Y:S01]  /*0120*/  ISETP.GE.AND P2, PT, R7, RZ, PT ;  /* 0x000000ff0700720c */ /* 0x000fe20003f46270 */
[----:B------:R-:W-:Y:S01]  /*0130*/  BSSY.RECONVERGENT B0, `(.L_x_0) ;  /* 0x00000d3000007945 */ /* 0x000fe20003800200 */
[----:B------:R-:W1:Y:S08]  /*0140*/  I2F.RP R2, R9 ;  /* 0x0000000900027306 */ /* 0x000e700000209400 */
[----:B-1----:R-:W1:Y:S02]  /*0150*/  MUFU.RCP R2, R2 ;  /* 0x0000000200027308 */ /* 0x002e640000001000 */
[----:B-1----:R-:W-:-:S06]  /*0160*/  IADD3 R4, PT, PT, R2, 0xffffffe, RZ ;  /* 0x0ffffffe02047810 */ /* 0x002fcc0007ffe0ff */
[----:B------:R1:W2:Y:S02]  /*0170*/  F2I.FTZ.U32.TRUNC.NTZ R5, R4 ;  /* 0x0000000400057305 */ /* 0x0002a4000021f000 */
[----:B-1----:R-:W-:Y:S01]  /*0180*/  HFMA2 R4, -RZ, RZ, 0, 0 ;  /* 0x00000000ff047431 */ /* 0x002fe200000001ff */
[----:B--2---:R-:W-:-:S05]  /*0190*/  IADD3 R6, PT, PT, RZ, -R5, RZ ;  /* 0x80000005ff067210 */ /* 0x004fca0007ffe0ff */
[----:B------:R-:W-:Y:S01]  /*01a0*/  IMAD R11, R6, R9, RZ ;  /* 0x00000009060b7224 */ /* 0x000fe200078e02ff */
[----:B------:R-:W-:-:S03]  /*01b0*/  IABS R6, R7 ;  /* 0x0000000700067213 */ /* 0x000fc60000000000 */
[----:B------:R-:W-:Y:S01]  /*01c0*/  IMAD.HI.U32 R5, R5, R11, R4 ;  /* 0x0000000b05057227 */ /* 0x000fe200078e0004 */
[----:B------:R-:W-:Y:S02]  /*01d0*/  IADD3 R4, PT, PT, -R0, UR6, RZ ;  /* 0x0000000600047c10 */ /* 0x000fe4000fffe1ff */
[----:B------:R-:W-:-:S03]  /*01e0*/  MOV R11, RZ ;  /* 0x000000ff000b7202 */ /* 0x000fc60000000f00 */
[----:B------:R-:W-:-:S05]  /*01f0*/  IMAD.HI.U32 R5, R5, R6, RZ ;  /* 0x0000000605057227 */ /* 0x000fca00078e00ff */
[----:B------:R-:W-:-:S05]  /*0200*/  IADD3 R5, PT, PT, -R5, RZ, RZ ;  /* 0x000000ff05057210 */ /* 0x000fca0007ffe1ff */
[----:B------:R-:W-:-:S05]  /*0210*/  IMAD R2, R9, R5, R6 ;  /* 0x0000000509027224 */ /* 0x000fca00078e0206 */
[----:B------:R-:W-:-:S13]  /*0220*/  ISETP.GT.U32.AND P0, PT, R9, R2, PT ;  /* 0x000000020900720c */ /* 0x000fda0003f04070 */
[----:B------:R-:W-:Y:S02]  /*0230*/  @!P0 IADD3 R2, PT, PT, R2, -R9, RZ ;  /* 0x8000000902028210 */ /* 0x000fe40007ffe0ff */
[----:B------:R-:W-:Y:S02]  /*0240*/  ISETP.NE.AND P0, PT, R3, RZ, PT ;  /* 0x000000ff0300720c */ /* 0x000fe40003f05270 */
[----:B------:R-:W-:-:S13]  /*0250*/  ISETP.GT.U32.AND P1, PT, R9, R2, PT ;  /* 0x000000020900720c */ /* 0x000fda0003f24070 */
[----:B------:R-:W-:Y:S01]  /*0260*/  @!P1 IADD3 R2, PT, PT, R2, -R9, RZ ;  /* 0x8000000902029210 */ /* 0x000fe20007ffe0ff */
[----:B------:R-:W-:-:S03]  /*0270*/  HFMA2 R9, -RZ, RZ, 0, 0 ;  /* 0x00000000ff097431 */ /* 0x000fc600000001ff */
[----:B------:R-:W-:Y:S02]  /*0280*/  @!P2 IADD3 R2, PT, PT, -R2, RZ, RZ ;  /* 0x000000ff0202a210 */ /* 0x000fe40007ffe1ff */
[----:B------:R-:W-:Y:S02]  /*0290*/  @!P0 LOP3.LUT R2, RZ, R3, RZ, 0x33, !PT ;  /* 0x00000003ff028212 */ /* 0x000fe400078e33ff */
[----:B------:R-:W-:Y:S02]  /*02a0*/  ISETP.GE.AND P0, PT, R4, 0x1, PT ;  /* 0x000000010400780c */ /* 0x000fe40003f06270 */
[----:B------:R-:W-:-:S05]  /*02b0*/  IADD3 R5, PT, PT, R7, -R2, RZ ;  /* 0x8000000207057210 */ /* 0x000fca0007ffe0ff */
[----:B------:R-:W-:-:S06]  /*02c0*/  IMAD R10, R5, UR6, R2 ;  /* 0x00000006050a7c24 */ /* 0x000fcc000f8e0202 */
[----:B0-----:R-:W-:Y:S05]  /*02d0*/  @!P0 BRA `(.L_x_1) ;  /* 0x0000000800e08947 */ /* 0x001fea0003800000 */
[----:B------:R-:W-:Y:S01]  /*02e0*/  IADD3 R6, PT, PT, R0, -UR6, RZ ;  /* 0x8000000600067c10 */ /* 0x000fe2000fffe0ff */
[----:B------:R-:W-:Y:S01]  /*02f0*/  BSSY.RECONVERGENT B1, `(.L_x_2) ;  /* 0x0000057000017945 */ /* 0x000fe20003800200 */
[----:B------:R-:W-:Y:S02]  /*0300*/  MOV R9, RZ ;  /* 0x000000ff00097202 */ /* 0x000fe40000000f00 */
[----:B------:R-:W-:Y:S02]  /*0310*/  ISETP.GT.U32.AND P0, PT, R6, -0x8, PT ;  /* 0xfffffff80600780c */ /* 0x000fe40003f04070 */
[----:B------:R-:W-:Y:S02]  /*0320*/  MOV R7, RZ ;  /* 0x000000ff00077202 */ /* 0x000fe40000000f00 */
[----:B------:R-:W-:-:S09]  /*0330*/  MOV R11, RZ ;  /* 0x000000ff000b7202 */ /* 0x000fd20000000f00 */
[----:B------:R-:W-:Y:S05]  /*0340*/  @P0 BRA `(.L_x_3) ;  /* 0x0000000400440947 */ /* 0x000fea0003800000 */
[----:B------:R-:W-:Y:S01]  /*0350*/  LOP3.LUT R7, R4, 0x7ffffff8, RZ, 0xc0, !PT ;  /* 0x7ffffff804077812 */ /* 0x000fe200078ec0ff */
[----:B------:R-:W-:Y:S01]  /*0360*/  BSSY.RECONVERGENT B2, `(.L_x_3) ;  /* 0x000004f000027945 */ /* 0x000fe20003800200 */
[----:B------:R-:W-:Y:S01]  /*0370*/  IMAD R14, R0, R3, R10 ;  /* 0x00000003000e7224 */ /* 0x000fe200078e020a */
[----:B------:R-:W-:Y:S02]  /*0380*/  MOV R9, RZ ;  /* 0x000000ff00097202 */ /* 0x000fe40000000f00 */
[----:B------:R-:W-:Y:S02]  /*0390*/  MOV R8, R2 ;  /* 0x0000000200087202 */ /* 0x000fe40000000f00 */
[----:B------:R-:W-:Y:S02]  /*03a0*/  MOV R12, R10 ;  /* 0x0000000a000c7202 */ /* 0x000fe40000000f00 */
[----:B------:R-:W-:-:S07]  /*03b0*/  IADD3 R6, PT, PT, -R7, RZ, RZ ;  /* 0x000000ff07067210 */ /* 0x000fce0007ffe1ff */
.L_x_4:
[----:B------:R-:W0:Y:S08]  /*03c0*/  LDC.64 R24, c[0x0][0x390] ;  /* 0x0000e400ff187b82 */ /* 0x000e300000000a00 */
[----:B------:R-:W1:Y:S08]  /*03d0*/  LDC.64 R22, c[0x0][0x3a0] ;  /* 0x0000e800ff167b82 */ /* 0x000e700000000a00 */
[----:B------:R-:W2:Y:S01]  /*03e0*/  LDC.64 R18, c[0x0][0x398] ;  /* 0x0000e600ff127b82 */ /* 0x000ea20000000a00 */
[----:B0-----:R-:W-:-:S05]  /*03f0*/  IMAD.WIDE R24, R8, 0x4, R24 ;  /* 0x0000000408187825 */ /* 0x001fca00078e0218 */
[----:B------:R-:W3:Y:S01]  /*0400*/  LDG.E R20, desc[UR4][R24.64] ;  /* 0x0000000418147981 */ /* 0x000ee2000c1e1900 */
[----:B-1----:R-:W-:-:S05]  /*0410*/  IMAD.WIDE R22, R14, 0x4, R22 ;  /* 0x000000040e167825 */ /* 0x002fca00078e0216 */
[----:B------:R-:W3:Y:S01]  /*0420*/  LDG.E R17, desc[UR4][R22.64] ;  /* 0x0000000416117981 */ /* 0x000ee2000c1e1900 */
[----:B--2---:R-:W-:-:S05]  /*0430*/  IMAD.WIDE R18, R12, 0x4, R18 ;  /* 0x000000040c127825 */ /* 0x004fca00078e0212 */
[----:B------:R0:W2:Y:S01]  /*0440*/  LDG.E R15, desc[UR4][R18.64] ;  /* 0x00000004120f7981 */ /* 0x0000a2000c1e1900 */
[----:B------:R-:W-:-:S04]  /*0450*/  IMAD.WIDE R28, R3, 0x4, R24 ;  /* 0x00000004031c7825 */ /* 0x000fc800078e0218 */
[C---:B------:R-:W-:Y:S01]  /*0460*/  IMAD.WIDE R26, R3.reuse, 0x4, R22 ;  /* 0x00000004031a7825 */ /* 0x040fe200078e0216 */
[----:B------:R1:W4:Y:S03]  /*0470*/  LDG.E R24, desc[UR4][R28.64] ;  /* 0x000000041c187981 */ /* 0x000326000c1e1900 */
[C---:B0-----:R-:W-:Y:S01]  /*0480*/  IMAD.WIDE R18, R3.reuse, 0x4, R18 ;  /* 0x0000000403127825 */ /* 0x041fe200078e0212 */
[----:B------:R0:W4:Y:S04]  /*0490*/  LDG.E R13, desc[UR4][R26.64] ;  /* 0x000000041a0d7981 */ /* 0x000128000c1e1900 */
[----:B------:R5:W4:Y:S01]  /*04a0*/  LDG.E R16, desc[UR4][R18.64] ;  /* 0x0000000412107981 */ /* 0x000b22000c1e1900 */
[----:B-1----:R-:W-:-:S04]  /*04b0*/  IMAD.WIDE R28, R3, 0x4, R28 ;  /* 0x00000004031c7825 */ /* 0x002fc800078e021c */
[----:B0-----:R-:W-:-:S05]  /*04c0*/  IMAD.WIDE R26, R3, 0x4, R26 ;  /* 0x00000004031a7825 */ /* 0x001fca00078e021a */
[----:B------:R-:W4:Y:S01]  /*04d0*/  LDG.E R22, desc[UR4][R26.64] ;  /* 0x000000041a167981 */ /* 0x000f22000c1e1900 */
[----:B---3--:R-:W-:Y:S01]  /*04e0*/  FFMA R23, R20, R17, R11 ;  /* 0x0000001114177223 */ /* 0x008fe2000000000b */
[----:B------:R-:W-:Y:S02]  /*04f0*/  IMAD.WIDE R20, R3, 0x4, R18 ;  /* 0x0000000403147825 */ /* 0x000fe400078e0212 */
[----:B------:R0:W3:Y:S02]  /*0500*/  LDG.E R11, desc[UR4][R28.64] ;  /* 0x000000041c0b7981 */ /* 0x0000e4000c1e1900 */
[----:B--2---:R-:W-:Y:S02]  /*0510*/  FFMA R9, R17, R15, R9 ;  /* 0x0000000f11097223 */ /* 0x004fe40000000009 */
[----:B------:R1:W2:Y:S01]  /*0520*/  LDG.E R15, desc[UR4][R20.64] ;  /* 0x00000004140f7981 */ /* 0x0002a2000c1e1900 */
[----:B-----5:R-:W-:-:S04]  /*0530*/  IMAD.WIDE R18, R3, 0x4, R26 ;  /* 0x0000000403127825 */ /* 0x020fc800078e021a */
[----:B0-----:R-:W-:-:S04]  /*0540*/  IMAD.WIDE R28, R3, 0x4, R28 ;  /* 0x00000004031c7825 */ /* 0x001fc800078e021c */
[----:B----4-:R-:W-:Y:S01]  /*0550*/  FFMA R23, R24, R13, R23 ;  /* 0x0000000d18177223 */ /* 0x010fe20000000017 */
[----:B------:R-:W-:Y:S01]  /*0560*/  IMAD.WIDE R24, R3, 0x4, R20 ;  /* 0x0000000403187825 */ /* 0x000fe200078e0214 */
[----:B------:R-:W4:Y:S03]  /*0570*/  LDG.E R17, desc[UR4][R28.64] ;  /* 0x000000041c117981 */ /* 0x000f26000c1e1900 */
[----:B------:R-:W-:Y:S02]  /*0580*/  FFMA R13, R13, R16, R9 ;  /* 0x000000100d0d7223 */ /* 0x000fe40000000009 */
[----:B------:R-:W4:Y:S04]  /*0590*/  LDG.E R9, desc[UR4][R18.64] ;  /* 0x0000000412097981 */ /* 0x000f28000c1e1900 */
[----:B------:R0:W5:Y:S01]  /*05a0*/  LDG.E R16, desc[UR4][R24.64] ;  /* 0x0000000418107981 */ /* 0x000162000c1e1900 */
[----:B------:R-:W-:-:S04]  /*05b0*/  IMAD.WIDE R26, R3, 0x4, R28 ;  /* 0x00000004031a7825 */ /* 0x000fc800078e021c */
[C---:B-1----:R-:W-:Y:S02]  /*05c0*/  IMAD.WIDE R20, R3.reuse, 0x4, R26 ;  /* 0x0000000403147825 */ /* 0x042fe400078e021a */
[----:B------:R-:W5:Y:S02]  /*05d0*/  LDG.E R27, desc[UR4][R26.64] ;  /* 0x000000041a1b7981 */ /* 0x000f64000c1e1900 */
[----:B0-----:R-:W-:Y:S02]  /*05e0*/  IMAD.WIDE R24, R3, 0x4, R24 ;  /* 0x0000000403187825 */ /* 0x001fe400078e0218 */
[----:B------:R0:W5:Y:S02]  /*05f0*/  LDG.E R26, desc[UR4][R20.64] ;  /* 0x00000004141a7981 */ /* 0x000164000c1e1900 */
[----:B---3--:R-:W-:Y:S01]  /*0600*/  FFMA R11, R11, R22, R23 ;  /* 0x000000160b0b7223 */ /* 0x008fe20000000017 */
[----:B--2---:R-:W-:Y:S01]  /*0610*/  FFMA R15, R22, R15, R13 ;  /* 0x0000000f160f7223 */ /* 0x004fe2000000000d */
[----:B------:R-:W-:-:S04]  /*0620*/  IMAD.WIDE R22, R3, 0x4, R20 ;  /* 0x0000000403167825 */ /* 0x000fc800078e0214 */
[----:B0-----:R-:W-:-:S04]  /*0630*/  IMAD.WIDE R20, R3, 0x4, R18 ;  /* 0x0000000403147825 */ /* 0x001fc800078e0212 */
[----:B------:R-:W-:-:S04]  /*0640*/  IMAD.WIDE R18, R3, 0x4, R20 ;  /* 0x0000000403127825 */ /* 0x000fc800078e0214 */
[----:B------:R-:W-:-:S04]  /*0650*/  IMAD.WIDE R28, R3, 0x4, R22 ;  /* 0x00000004031c7825 */ /* 0x000fc800078e0216 */
[----:B----4-:R-:W-:Y:S01]  /*0660*/  FFMA R11, R17, R9, R11 ;  /* 0x00000009110b7223 */ /* 0x010fe2000000000b */
[----:B------:R-:W2:Y:S01]  /*0670*/  LDG.E R22, desc[UR4][R22.64] ;  /* 0x0000000416167981 */ /* 0x000ea2000c1e1900 */
[----:B-----5:R-:W-:Y:S01]  /*0680*/  FFMA R9, R9, R16, R15 ;  /* 0x0000001009097223 */ /* 0x020fe2000000000f */
[C---:B------:R-:W-:Y:S02]  /*0690*/  IMAD.WIDE R16, R3.reuse, 0x4, R18 ;  /* 0x0000000403107825 */ /* 0x040fe400078e0212 */
[----:B------:R-:W3:Y:S04]  /*06a0*/  LDG.E R13, desc[UR4][R28.64] ;  /* 0x000000041c0d7981 */ /* 0x000ee8000c1e1900 */
[----:B------:R-:W2:Y:S04]  /*06b0*/  LDG.E R15, desc[UR4][R16.64] ;  /* 0x00000004100f7981 */ /* 0x000ea8000c1e1900 */
[----:B------:R0:W4:Y:S04]  /*06c0*/  LDG.E R23, desc[UR4][R18.64] ;  /* 0x0000000412177981 */ /* 0x000128000c1e1900 */
[----:B------:R1:W5:Y:S01]  /*06d0*/  LDG.E R28, desc[UR4][R20.64] ;  /* 0x00000004141c7981 */ /* 0x000362000c1e1900 */
[----:B0-----:R-:W-:-:S03]  /*06e0*/  IMAD.WIDE R18, R3, 0x4, R24 ;  /* 0x0000000403127825 */ /* 0x001fc600078e0218 */
[----:B------:R-:W3:Y:S01]  /*06f0*/  LDG.E R25, desc[UR4][R24.64] ;  /* 0x0000000418197981 */ /* 0x000ee2000c1e1900 */
[----:B------:R-:W-:-:S04]  /*0700*/  IMAD.WIDE R16, R3, 0x4, R16 ;  /* 0x0000000403107825 */ /* 0x000fc800078e0210 */
[C---:B-1----:R-:W-:Y:S01]  /*0710*/  IMAD.WIDE R20, R3.reuse, 0x4, R18 ;  /* 0x0000000403147825 */ /* 0x042fe200078e0212 */
[----:B------:R-:W2:Y:S04]  /*0720*/  LDG.E R29, desc[UR4][R16.64] ;  /* 0x00000004101d7981 */ /* 0x000ea8000c1e1900 */
[----:B------:R-:W2:Y:S04]  /*0730*/  LDG.E R24, desc[UR4][R18.64] ;  /* 0x0000000412187981 */ /* 0x000ea8000c1e1900 */
[----:B------:R0:W2:Y:S02]  /*0740*/  LDG.E R16, desc[UR4][R20.64] ;  /* 0x0000000414107981 */ /* 0x0000a4000c1e1900 */
[----:B0-----:R-:W-:-:S06]  /*0750*/  IMAD.WIDE R20, R3, 0x4, R20 ;  /* 0x0000000403147825 */ /* 0x001fcc00078e0214 */
[----:B------:R-:W2:Y:S01]  /*0760*/  LDG.E R20, desc[UR4][R20.64] ;  /* 0x0000000414147981 */ /* 0x000ea2000c1e1900 */
[----:B------:R-:W-:-:S04]  /*0770*/  IADD3 R6, PT, PT, R6, 0x8, RZ ;  /* 0x0000000806067810 */ /* 0x000fc80007ffe0ff */
[----:B------:R-:W-:Y:S02]  /*0780*/  ISETP.NE.AND P0, PT, R6, RZ, PT ;  /* 0x000000ff0600720c */ /* 0x000fe40003f05270 */
[C---:B------:R-:W-:Y:S02]  /*0790*/  LEA R8, R3.reuse, R8, 0x3 ;  /* 0x0000000803087211 */ /* 0x040fe400078e18ff */
[C---:B------:R-:W-:Y:S02]  /*07a0*/  LEA R14, R3.reuse, R14, 0x3 ;  /* 0x0000000e030e7211 */ /* 0x040fe400078e18ff */
[----:B------:R-:W-:Y:S01]  /*07b0*/  LEA R12, R3, R12, 0x3 ;  /* 0x0000000c030c7211 */ /* 0x000fe200078e18ff */
[----:B-----5:R-:W-:-:S04]  /*07c0*/  FFMA R11, R27, R28, R11 ;  /* 0x0000001c1b0b7223 */ /* 0x020fc8000000000b */
[----:B----4-:R-:W-:Y:S01]  /*07d0*/  FFMA R11, R26, R23, R11 ;  /* 0x000000171a0b7223 */ /* 0x010fe2000000000b */
[----:B---3--:R-:W-:-:S03]  /*07e0*/  FFMA R28, R28, R25, R9 ;  /* 0x000000191c1c7223 */ /* 0x008fc60000000009 */
[----:B--2---:R-:W-:Y:S01]  /*07f0*/  FFMA R22, R22, R15, R11 ;  /* 0x0000000f16167223 */ /* 0x004fe2000000000b */
[----:B------:R-:W-:-:S03]  /*0800*/  FFMA R24, R23, R24, R28 ;  /* 0x0000001817187223 */ /* 0x000fc6000000001c */
[----:B------:R-:W-:Y:S01]  /*0810*/  FFMA R11, R13, R29, R22 ;  /* 0x0000001d0d0b7223 */ /* 0x000fe20000000016 */
[----:B------:R-:W-:-:S04]  /*0820*/  FFMA R24, R15, R16, R24 ;  /* 0x000000100f187223 */ /* 0x000fc80000000018 */
[----:B------:R-:W-:Y:S01]  /*0830*/  FFMA R9, R29, R20, R24 ;  /* 0x000000141d097223 */ /* 0x000fe20000000018 */
[----:B------:R-:W-:Y:S06]  /*0840*/  @P0 BRA `(.L_x_4) ;  /* 0xfffffff800dc0947 */ /* 0x000fec000383ffff */
[----:B------:R-:W-:Y:S05]  /*0850*/  BSYNC.RECONVERGENT B2 ;  /* 0x0000000000027941 */ /* 0x000fea0003800200 */
.L_x_3:
[----:B------:R-:W-:Y:S05]  /*0860*/  BSYNC.RECONVERGENT B1 ;  /* 0x0000000000017941 */ /* 0x000fea0003800200 */
.L_x_2:
[----:B------:R-:W-:-:S13]  /*0870*/  LOP3.LUT P0, R8, R4, 0x7, RZ, 0xc0, !PT ;  /* 0x0000000704087812 */ /* 0x000fda000780c0ff */
[----:B------:R-:W-:Y:S05]  /*0880*/  @!P0 BRA `(.L_x_1) ;  /* 0x0000000400748947 */ /* 0x000fea0003800000 */
[----:B------:R-:W-:Y:S01]  /*0890*/  ISETP.GE.U32.AND P0, PT, R8, 0x4, PT ;  /* 0x000000040800780c */ /* 0x000fe20003f06070 */
[----:B------:R-:W-:Y:S01]  /*08a0*/  BSSY.RECONVERGENT B1, `(.L_x_5) ;  /* 0x000002c000017945 */ /* 0x000fe20003800200 */
[----:B------:R-:W-:-:S04]  /*08b0*/  LOP3.LUT R6, R4, 0x3, RZ, 0xc0, !PT ;  /* 0x0000000304067812 */ /* 0x000fc800078ec0ff */
[----:B------:R-:W-:-:S07]  /*08c0*/  ISETP.NE.AND P1, PT, R6, RZ, PT ;  /* 0x000000ff0600720c */ /* 0x000fce0003f25270 */
[----:B------:R-:W-:Y:S06]  /*08d0*/  @!P0 BRA `(.L_x_6) ;  /* 0x0000000000a08947 */ /* 0x000fec0003800000 */
[----:B------:R-:W0:Y:S01]  /*08e0*/  LDC.64 R14, c[0x0][0x390] ;  /* 0x0000e400ff0e7b82 */ /* 0x000e220000000a00 */
[----:B------:R-:W-:Y:S01]  /*08f0*/  IADD3 R12, PT, PT, R0, R7, RZ ;  /* 0x00000007000c7210 */ /* 0x000fe20007ffe0ff */
[----:B------:R-:W-:-:S04]  /*0900*/  IMAD R8, R7, R3, R2 ;  /* 0x0000000307087224 */ /* 0x000fc800078e0202 */
[----:B------:R-:W-:Y:S02]  /*0910*/  IMAD R13, R12, R3, R10 ;  /* 0x000000030c0d7224 */ /* 0x000fe400078e020a */
[----:B------:R-:W1:Y:S01]  /*0920*/  LDC.64 R28, c[0x0][0x3a0] ;  /* 0x0000e800ff1c7b82 */ /* 0x000e620000000a00 */
[----:B------:R-:W-:-:S07]  /*0930*/  IMAD R19, R5, UR6, R8 ;  /* 0x0000000605137c24 */ /* 0x000fce000f8e0208 */
[----:B------:R-:W2:Y:S01]  /*0940*/  LDC.64 R16, c[0x0][0x398] ;  /* 0x0000e600ff107b82 */ /* 0x000ea20000000a00 */
[----:B0-----:R-:W-:-:S05]  /*0950*/  IMAD.WIDE R14, R8, 0x4, R14 ;  /* 0x00000004080e7825 */ /* 0x001fca00078e020e */
[----:B------:R0:W3:Y:S01]  /*0960*/  LDG.E R8, desc[UR4][R14.64] ;  /* 0x000000040e087981 */ /* 0x0000e2000c1e1900 */
[----:B-1----:R-:W-:-:S05]  /*0970*/  IMAD.WIDE R28, R13, 0x4, R28 ;  /* 0x000000040d1c7825 */ /* 0x002fca00078e021c */
[----:B------:R-:W3:Y:S01]  /*0980*/  LDG.E R22, desc[UR4][R28.64] ;  /* 0x000000041c167981 */ /* 0x000ee2000c1e1900 */
[----:B--2---:R-:W-:-:S04]  /*0990*/  IMAD.WIDE R16, R19, 0x4, R16 ;  /* 0x0000000413107825 */ /* 0x004fc800078e0210 */
[C---:B------:R-:W-:Y:S01]  /*09a0*/  IMAD.WIDE R18, R3.reuse, 0x4, R14 ;  /* 0x0000000403127825 */ /* 0x040fe200078e020e */
[----:B------:R-:W2:Y:S03]  /*09b0*/  LDG.E R25, desc[UR4][R16.64] ;  /* 0x0000000410197981 */ /* 0x000ea6000c1e1900 */
[C---:B------:R-:W-:Y:S01]  /*09c0*/  IMAD.WIDE R20, R3.reuse, 0x4, R28 ;  /* 0x0000000403147825 */ /* 0x040fe200078e021c */
[----:B------:R1:W4:Y:S03]  /*09d0*/  LDG.E R23, desc[UR4][R18.64] ;  /* 0x0000000412177981 */ /* 0x000326000c1e1900 */
[C---:B------:R-:W-:Y:S01]  /*09e0*/  IMAD.WIDE R12, R3.reuse, 0x4, R16 ;  /* 0x00000004030c7825 */ /* 0x040fe200078e0210 */
[----:B------:R-:W4:Y:S03]  /*09f0*/  LDG.E R24, desc[UR4][R20.64] ;  /* 0x0000000414187981 */ /* 0x000f26000c1e1900 */
[C---:B0-----:R-:W-:Y:S01]  /*0a00*/  IMAD.WIDE R14, R3.reuse, 0x4, R20 ;  /* 0x00000004030e7825 */ /* 0x041fe200078e0214 */
[----:B------:R0:W5:Y:S03]  /*0a10*/  LDG.E R27, desc[UR4][R12.64] ;  /* 0x000000040c1b7981 */ /* 0x000166000c1e1900 */
[C---:B-1----:R-:W-:Y:S01]  /*0a20*/  IMAD.WIDE R18, R3.reuse, 0x4, R18 ;  /* 0x0000000403127825 */ /* 0x042fe200078e0212 */
[----:B------:R1:W5:Y:S04]  /*0a30*/  LDG.E R29, desc[UR4][R14.64] ;  /* 0x000000040e1d7981 */ /* 0x000368000c1e1900 */
[----:B------:R-:W5:Y:S01]  /*0a40*/  LDG.E R26, desc[UR4][R18.64] ;  /* 0x00000004121a7981 */ /* 0x000f62000c1e1900 */
[----:B0-----:R-:W-:-:S04]  /*0a50*/  IMAD.WIDE R12, R3, 0x4, R12 ;  /* 0x00000004030c7825 */ /* 0x001fc800078e020c */
[C---:B-1----:R-:W-:Y:S01]  /*0a60*/  IMAD.WIDE R14, R3.reuse, 0x4, R14 ;  /* 0x00000004030e7825 */ /* 0x042fe200078e020e */
[----:B------:R-:W5:Y:S03]  /*0a70*/  LDG.E R28, desc[UR4][R12.64] ;  /* 0x000000040c1c7981 */ /* 0x000f66000c1e1900 */
[C---:B------:R-:W-:Y:S02]  /*0a80*/  IMAD.WIDE R16, R3.reuse, 0x4, R18 ;  /* 0x0000000403107825 */ /* 0x040fe400078e0212 */
[----:B------:R-:W5:Y:S02]  /*0a90*/  LDG.E R14, desc[UR4][R14.64] ;  /* 0x000000040e0e7981 */ /* 0x000f64000c1e1900 */
[----:B------:R-:W-:Y:S02]  /*0aa0*/  IMAD.WIDE R20, R3, 0x4, R12 ;  /* 0x0000000403147825 */ /* 0x000fe400078e020c */
[----:B------:R-:W5:Y:S04]  /*0ab0*/  LDG.E R17, desc[UR4][R16.64] ;  /* 0x0000000410117981 */ /* 0x000f68000c1e1900 */
[----:B------:R-:W5:Y:S01]  /*0ac0*/  LDG.E R20, desc[UR4][R20.64] ;  /* 0x0000000414147981 */ /* 0x000f62000c1e1900 */
[----:B------:R-:W-:Y:S01]  /*0ad0*/  IADD3 R7, PT, PT, R7, 0x4, RZ ;  /* 0x0000000407077810 */ /* 0x000fe20007ffe0ff */
[----:B---3--:R-:W-:Y:S01]  /*0ae0*/  FFMA R8, R8, R22, R11 ;  /* 0x0000001608087223 */ /* 0x008fe2000000000b */
[----:B--2---:R-:W-:-:S03]  /*0af0*/  FFMA R25, R22, R25, R9 ;  /* 0x0000001916197223 */ /* 0x004fc60000000009 */
[----:B----4-:R-:W-:Y:S01]  /*0b00*/  FFMA R23, R23, R24, R8 ;  /* 0x0000001817177223 */ /* 0x010fe20000000008 */
[----:B-----5:R-:W-:-:S03]  /*0b10*/  FFMA R24, R24, R27, R25 ;  /* 0x0000001b18187223 */ /* 0x020fc60000000019 */
[----:B------:R-:W-:Y:S01]  /*0b20*/  FFMA R26, R26, R29, R23 ;  /* 0x0000001d1a1a7223 */ /* 0x000fe20000000017 */
[----:B------:R-:W-:-:S03]  /*0b30*/  FFMA R9, R29, R28, R24 ;  /* 0x0000001c1d097223 */ /* 0x000fc60000000018 */
[----:B------:R-:W-:Y:S01]  /*0b40*/  FFMA R11, R17, R14, R26 ;  /* 0x0000000e110b7223 */ /* 0x000fe2000000001a */
[----:B------:R-:W-:-:S07]  /*0b50*/  FFMA R9, R14, R20, R9 ;  /* 0x000000140e097223 */ /* 0x000fce0000000009 */
.L_x_6:
[----:B------:R-:W-:Y:S05]  /*0b60*/  BSYNC.RECONVERGENT B1 ;  /* 0x0000000000017941 */ /* 0x000fea0003800200 */
.L_x_5:
[----:B------:R-:W-:Y:S05]  /*0b70*/  @!P1 BRA `(.L_x_1) ;  /* 0x0000000000b89947 */ /* 0x000fea0003800000 */
[----:B------:R-:W-:Y:S01]  /*0b80*/  ISETP.NE.AND P0, PT, R6, 0x1, PT ;  /* 0x000000010600780c */ /* 0x000fe20003f05270 */
[----:B------:R-:W-:Y:S01]  /*0b90*/  BSSY.RECONVERGENT B1, `(.L_x_7) ;  /* 0x000001c000017945 */ /* 0x000fe20003800200 */
[----:B------:R-:W-:-:S04]  /*0ba0*/  LOP3.LUT R4, R4, 0x1, RZ, 0xc0, !PT ;  /* 0x0000000104047812 */ /* 0x000fc800078ec0ff */
[----:B------:R-:W-:-:S07]  /*0bb0*/  ISETP.NE.U32.AND P1, PT, R4, 0x1, PT ;  /* 0x000000010400780c */ /* 0x000fce0003f25070 */
        /* <DEDUP_REMOVED lines=8> */
[----:B0-----:R-:W-:-:S04]  /*0c40*/  IMAD.WIDE R16, R19, 0x4, R16 ;  /* 0x0000000413107825 */ /* 0x001fc800078e0210 */
[----:B-1----:R-:W-:Y:S02]  /*0c50*/  IMAD.WIDE R14, R4, 0x4, R14 ;  /* 0x00000004040e7825 */ /* 0x002fe400078e020e */
[----:B------:R-:W3:Y:S02]  /*0c60*/  LDG.E R4, desc[UR4][R16.64] ;  /* 0x0000000410047981 */ /* 0x000ee4000c1e1900 */
[----:B--2---:R-:W-:-:S04]  /*0c70*/  IMAD.WIDE R12, R21, 0x4, R12 ;  /* 0x00000004150c7825 */ /* 0x004fc800078e020c */
[----:B------:R-:W-:-:S04]  /*0c80*/  IMAD.WIDE R18, R3, 0x4, R16 ;  /* 0x0000000403127825 */ /* 0x000fc800078e0210 */
[C---:B------:R-:W-:Y:S02]  /*0c90*/  IMAD.WIDE R20, R3.reuse, 0x4, R14 ;  /* 0x0000000403147825 */ /* 0x040fe400078e020e */
[----:B------:R-:W3:Y:S02]  /*0ca0*/  LDG.E R14, desc[UR4][R14.64] ;  /* 0x000000040e0e7981 */ /* 0x000ee4000c1e1900 */
[----:B------:R-:W-:Y:S02]  /*0cb0*/  IMAD.WIDE R22, R3, 0x4, R12 ;  /* 0x0000000403167825 */ /* 0x000fe400078e020c */
[----:B------:R-:W2:Y:S04]  /*0cc0*/  LDG.E R12, desc[UR4][R12.64] ;  /* 0x000000040c0c7981 */ /* 0x000ea8000c1e1900 */
[----:B------:R-:W4:Y:S04]  /*0cd0*/  LDG.E R18, desc[UR4][R18.64] ;  /* 0x0000000412127981 */ /* 0x000f28000c1e1900 */
[----:B------:R-:W4:Y:S04]  /*0ce0*/  LDG.E R20, desc[UR4][R20.64] ;  /* 0x0000000414147981 */ /* 0x000f28000c1e1900 */
[----:B------:R-:W5:Y:S01]  /*0cf0*/  LDG.E R22, desc[UR4][R22.64] ;  /* 0x0000000416167981 */ /* 0x000f62000c1e1900 */
[----:B------:R-:W-:Y:S01]  /*0d00*/  IADD3 R7, PT, PT, R7, 0x2, RZ ;  /* 0x0000000207077810 */ /* 0x000fe20007ffe0ff */
[----:B---3--:R-:W-:Y:S01]  /*0d10*/  FFMA R11, R14, R4, R11 ;  /* 0x000000040e0b7223 */ /* 0x008fe2000000000b */
[----:B--2---:R-:W-:-:S03]  /*0d20*/  FFMA R9, R4, R12, R9 ;  /* 0x0000000c04097223 */ /* 0x004fc60000000009 */
[----:B----4-:R-:W-:Y:S01]  /*0d30*/  FFMA R11, R20, R18, R11 ;  /* 0x00000012140b7223 */ /* 0x010fe2000000000b */
[----:B-----5:R-:W-:-:S07]  /*0d40*/  FFMA R9, R18, R22, R9 ;  /* 0x0000001612097223 */ /* 0x020fce0000000009 */
.L_x_8:
[----:B------:R-:W-:Y:S05]  /*0d50*/  BSYNC.RECONVERGENT B1 ;  /* 0x0000000000017941 */ /* 0x000fea0003800200 */
.L_x_7:
[----:B------:R-:W-:Y:S05]  /*0d60*/  @P1 BRA `(.L_x_1) ;  /* 0x00000000003c1947 */ /* 0x000fea0003800000 */
[----:B------:R-:W0:Y:S01]  /*0d70*/  LDC.64 R16, c[0x0][0x390] ;  /* 0x0000e400ff107b82 */ /* 0x000e220000000a00 */
[----:B------:R-:W-:Y:S01]  /*0d80*/  IADD3 R4, PT, PT, R0, R7, RZ ;  /* 0x0000000700047210 */ /* 0x000fe20007ffe0ff */
[----:B------:R-:W-:-:S04]  /*0d90*/  IMAD R2, R7, R3, R2 ;  /* 0x0000000307027224 */ /* 0x000fc800078e0202 */
[----:B------:R-:W-:Y:S02]  /*0da0*/  IMAD R7, R4, R3, R10 ;  /* 0x0000000304077224 */ /* 0x000fe400078e020a */
[----:B------:R-:W1:Y:S01]  /*0db0*/  LDC.64 R14, c[0x0][0x3a0] ;  /* 0x0000e800ff0e7b82 */ /* 0x000e620000000a00 */
[----:B------:R-:W-:-:S07]  /*0dc0*/  IMAD R5, R5, UR6, R2 ;  /* 0x0000000605057c24 */ /* 0x000fce000f8e0202 */
[----:B------:R-:W2:Y:S01]  /*0dd0*/  LDC.64 R12, c[0x0][0x398] ;  /* 0x0000e600ff0c7b82 */ /* 0x000ea20000000a00 */
[----:B0-----:R-:W-:-:S06]  /*0de0*/  IMAD.WIDE R16, R2, 0x4, R16 ;  /* 0x0000000402107825 */ /* 0x001fcc00078e0210 */
[----:B------:R-:W3:Y:S01]  /*0df0*/  LDG.E R16, desc[UR4][R16.64] ;  /* 0x0000000410107981 */ /* 0x000ee2000c1e1900 */
[----:B-1----:R-:W-:-:S06]  /*0e00*/  IMAD.WIDE R14, R7, 0x4, R14 ;  /* 0x00000004070e7825 */ /* 0x002fcc00078e020e */
[----:B------:R-:W3:Y:S01]  /*0e10*/  LDG.E R14, desc[UR4][R14.64] ;  /* 0x000000040e0e7981 */ /* 0x000ee2000c1e1900 */
[----:B--2---:R-:W-:-:S06]  /*0e20*/  IMAD.WIDE R12, R5, 0x4, R12 ;  /* 0x00000004050c7825 */ /* 0x004fcc00078e020c */
[----:B------:R-:W2:Y:S01]  /*0e30*/  LDG.E R12, desc[UR4][R12.64] ;  /* 0x000000040c0c7981 */ /* 0x000ea2000c1e1900 */
[----:B---3--:R-:W-:Y:S01]  /*0e40*/  FFMA R11, R16, R14, R11 ;  /* 0x0000000e100b7223 */ /* 0x008fe2000000000b */
[----:B--2---:R-:W-:-:S07]  /*0e50*/  FFMA R9, R14, R12, R9 ;  /* 0x0000000c0e097223 */ /* 0x004fce0000000009 */
.L_x_1:
[----:B------:R-:W-:Y:S05]  /*0e60*/  BSYNC.RECONVERGENT B0 ;  /* 0x0000000000007941 */ /* 0x000fea0003800200 */
.L_x_0:
[----:B------:R-:W0:Y:S01]  /*0e70*/  LDC.64 R4, c[0x0][0x3b0] ;  /* 0x0000ec00ff047b82 */ /* 0x000e220000000a00 */
[----:B------:R-:W-:-:S07]  /*0e80*/  IMAD R13, R0, R3, R10 ;  /* 0x00000003000d7224 */ /* 0x000fce00078e020a */
[----:B------:R-:W1:Y:S01]  /*0e90*/  LDC.64 R6, c[0x0][0x3a8] ;  /* 0x0000ea00ff067b82 */ /* 0x000e620000000a00 */
[----:B0-----:R-:W-:-:S05]  /*0ea0*/  IMAD.WIDE R2, R13, 0x4, R4 ;  /* 0x000000040d027825 */ /* 0x001fca00078e0204 */
[----:B------:R-:W-:Y:S01]  /*0eb0*/  STG.E desc[UR4][R2.64], R11 ;  /* 0x0000000b02007986 */ /* 0x000fe2000c101904 */
[----:B-1----:R-:W-:-:S05]  /*0ec0*/  IMAD.WIDE R4, R13, 0x4, R6 ;  /* 0x000000040d047825 */ /* 0x002fca00078e0206 */
[----:B------:R-:W-:Y:S01]  /*0ed0*/  STG.E desc[UR4][R4.64], R9 ;  /* 0x0000000904007986 */ /* 0x000fe2000c101904 */
[----:B------:R-:W-:Y:S05]  /*0ee0*/  EXIT ;  /* 0x000000000000794d */ /* 0x000fea0003800000 */
.L_x_9:
[----:B------:R-:W-:-:S00]  /*0ef0*/  BRA `(.L_x_9) ;  /* 0xfffffffc00fc7947 */ /* 0x000fc0000383ffff */
[----:B------:R-:W-:-:S00]  /*0f00*/  NOP ;  /* 0x0000000000007918 */ /* 0x000fc00000000000 */
[----:B------:R-:W-:-:S00]  /*0f10*/  NOP ;  /* 0x0000000000007918 */ /* 0x000fc00000000000 */
[----:B------:R-:W-:-:S00]  /*0f20*/  NOP ;  /* 0x0000000000007918 */ /* 0x000fc00000000000 */
[----:B------:R-:W-:-:S00]  /*0f30*/  NOP ;  /* 0x0000000000007918 */ /* 0x000fc00000000000 */
[----:B------:R-:W-:-:S00]  /*0f40*/  NOP ;  /* 0x0000000000007918 */ /* 0x000fc00000000000 */
[----:B------:R-:W-:-:S00]  /*0f50*/  NOP ;  /* 0x0000000000007918 */ /* 0x000fc00000000000 */
[----:B------:R-:W-:-:S00]  /*0f60*/  NOP ;  /* 0x0000000000007918 */ /* 0x000fc00000000000 */
[----:B------:R-:W-:-:S00]  /*0f70*/  NOP ;  /* 0x0000000000007918 */ /* 0x000fc00000000000 */
.L_x_18:


//--------------------- .text._Z12lower_kernelIfEviiiPKT_S2_PS0_ --------------------------
	.section	.text._Z12lower_kernelIfEviiiPKT_S2_PS0_,"ax",@progbits
	.align	128
        .global         _Z12lower_kernelIfEviiiPKT_S2_PS0_
        .type           _Z12lower_kernelIfEviiiPKT_S2_PS0_,@function
        .size           _Z12lower_kernelIfEviiiPKT_S2_PS0_,(.L_x_19 - _Z12lower_kernelIfEviiiPKT_S2_PS0_)
        .other          _Z12lower_kernelIfEviiiPKT_S2_PS0_,@"STO_CUDA_ENTRY STV_DEFAULT"
_Z12lower_kernelIfEviiiPKT_S2_PS0_:
.text._Z12lower_kernelIfEviiiPKT_S2_PS0_:
        /* <DEDUP_REMOVED lines=20> */
[----:B------:R-:W1:Y:S01]  /*0140*/  I2F.RP R2, R9 ;  /* 0x0000000900027306 */ /* 0x000e620000209400 */
[----:B------:R-:W-:-:S07]  /*0150*/  HFMA2 R10, -RZ, RZ, 0, 0 ;  /* 0x00000000ff0a7431 */ /* 0x000fce00000001ff */
        /* <DEDUP_REMOVED lines=8> */
[----:B------:R-:W-:-:S05]  /*01e0*/  IADD3 R4, PT, PT, R0, 0x1, RZ ;  /* 0x0000000100047810 */ /* 0x000fca0007ffe0ff */
[----:B------:R-:W-:-:S05]  /*01f0*/  IMAD.HI.U32 R5, R5, R6, RZ ;  /* 0x0000000605057227 */ /* 0x000fca00078e00ff */
[----:B------:R-:W-:-:S05]  /*0200*/  IADD3 R5, PT, PT, -R5, RZ, RZ ;  /* 0x000000ff05057210 */ /* 0x000fca0007ffe1ff */
[----:B------:R-:W-:Y:S01]  /*0210*/  IMAD R2, R9, R5, R6 ;  /* 0x0000000509027224 */ /* 0x000fe200078e0206 */
[----:B------:R-:W-:-:S04]  /*0220*/  LOP3.LUT R5, R4, 0x7, RZ, 0xc0, !PT ;  /* 0x0000000704057812 */ /* 0x000fc800078ec0ff */
[----:B------:R-:W-:-:S13]  /*0230*/  ISETP.GT.U32.AND P0, PT, R9, R2, PT ;  /* 0x000000020900720c */ /* 0x000fda0003f04070 */
[----:B------:R-:W-:Y:S02]  /*0240*/  @!P0 IADD3 R2, PT, PT, R2, -R9, RZ ;  /* 0x8000000902028210 */ /* 0x000fe40007ffe0ff */
[----:B------:R-:W-:Y:S02]  /*0250*/  ISETP.NE.AND P0, PT, R3, RZ, PT ;  /* 0x000000ff0300720c */ /* 0x000fe40003f05270 */
[----:B------:R-:W-:-:S13]  /*0260*/  ISETP.GT.U32.AND P1, PT, R9, R2, PT ;  /* 0x000000020900720c */ /* 0x000fda0003f24070 */
[----:B------:R-:W-:Y:S02]  /*0270*/  @!P1 IADD3 R2, PT, PT, R2, -R9, RZ ;  /* 0x8000000902029210 */ /* 0x000fe40007ffe0ff */
[----:B------:R-:W-:Y:S02]  /*0280*/  MOV R9, RZ ;  /* 0x000000ff00097202 */ /* 0x000fe40000000f00 */
[----:B------:R-:W-:Y:S02]  /*0290*/  @!P2 IADD3 R2, PT, PT, -R2, RZ, RZ ;  /* 0x000000ff0202a210 */ /* 0x000fe40007ffe1ff */
[----:B------:R-:W-:Y:S02]  /*02a0*/  @!P0 LOP3.LUT R2, RZ, R3, RZ, 0x33, !PT ;  /* 0x00000003ff028212 */ /* 0x000fe400078e33ff */
[----:B------:R-:W-:Y:S02]  /*02b0*/  ISETP.GE.U32.AND P0, PT, R0, 0x7, PT ;  /* 0x000000070000780c */ /* 0x000fe40003f06070 */
[----:B------:R-:W-:-:S05]  /*02c0*/  IADD3 R7, PT, PT, R7, -R2, RZ ;  /* 0x8000000207077210 */ /* 0x000fca0007ffe0ff */
[----:B------:R-:W-:-:S06]  /*02d0*/  IMAD R8, R7, UR6, R2 ;  /* 0x0000000607087c24 */ /* 0x000fcc000f8e0202 */
[----:B0-----:R-:W-:Y:S05]  /*02e0*/  @!P0 BRA `(.L_x_11) ;  /* 0x0000000400348947 */ /* 0x001fea0003800000 */
[C---:B------:R-:W-:Y:S01]  /*02f0*/  IADD3 R7, PT, PT, R0.reuse, -0x1, RZ ;  /* 0xffffffff00077810 */ /* 0x040fe20007ffe0ff */
[----:B------:R-:W-:Y:S01]  /*0300*/  BSSY.RECONVERGENT B1, `(.L_x_11) ;  /* 0x000004b000017945 */ /* 0x000fe20003800200 */
[C---:B------:R-:W-:Y:S01]  /*0310*/  IADD3 R11, PT, PT, R0.reuse, -0x7, RZ ;  /* 0xfffffff9000b7810 */ /* 0x040fe20007ffe0ff */
[CCC-:B------:R-:W-:Y:S01]  /*0320*/  IMAD R25, R0.reuse, R3.reuse, R2.reuse ;  /* 0x0000000300197224 */ /* 0x1c0fe200078e0202 */
[C---:B------:R-:W-:Y:S01]  /*0330*/  IADD3 R12, PT, PT, R0.reuse, -0x6, RZ ;  /* 0xfffffffa000c7810 */ /* 0x040fe20007ffe0ff */
[-CC-:B------:R-:W-:Y:S01]  /*0340*/  IMAD R7, R7, R3.reuse, R2.reuse ;  /* 0x0000000307077224 */ /* 0x180fe200078e0202 */
[C---:B------:R-:W-:Y:S01]  /*0350*/  IADD3 R13, PT, PT, R0.reuse, -0x5, RZ ;  /* 0xfffffffb000d7810 */ /* 0x040fe20007ffe0ff */
[-CC-:B------:R-:W-:Y:S01]  /*0360*/  IMAD R11, R11, R3.reuse, R2.reuse ;  /* 0x000000030b0b7224 */ /* 0x180fe200078e0202 */
[----:B------:R-:W-:Y:S01]  /*0370*/  IADD3 R19, PT, PT, R0, -0x4, RZ ;  /* 0xfffffffc00137810 */ /* 0x000fe20007ffe0ff */
[-CC-:B------:R-:W-:Y:S01]  /*0380*/  IMAD R12, R12, R3.reuse, R2.reuse ;  /* 0x000000030c0c7224 */ /* 0x180fe200078e0202 */
[C---:B------:R-:W-:Y:S01]  /*0390*/  IADD3 R21, PT, PT, R0.reuse, -0x3, RZ ;  /* 0xfffffffd00157810 */ /* 0x040fe20007ffe0ff */
[-CC-:B------:R-:W-:Y:S01]  /*03a0*/  IMAD R13, R13, R3.reuse, R2.reuse ;  /* 0x000000030d0d7224 */ /* 0x180fe200078e0202 */
[----:B------:R-:W-:Y:S01]  /*03b0*/  IADD3 R23, PT, PT, R0, -0x2, RZ ;  /* 0xfffffffe00177810 */ /* 0x000fe20007ffe0ff */
[-CC-:B------:R-:W-:Y:S01]  /*03c0*/  IMAD R19, R19, R3.reuse, R2.reuse ;  /* 0x0000000313137224 */ /* 0x180fe200078e0202 */
[----:B------:R-:W-:Y:S01]  /*03d0*/  LOP3.LUT R20, R4, 0xfffffff8, RZ, 0xc0, !PT ;  /* 0xfffffff804147812 */ /* 0x000fe200078ec0ff */
[-CC-:B------:R-:W-:Y:S01]  /*03e0*/  IMAD R21, R21, R3.reuse, R2.reuse ;  /* 0x0000000315157224 */ /* 0x180fe200078e0202 */
[----:B------:R-:W-:Y:S01]  /*03f0*/  MOV R9, RZ ;  /* 0x000000ff00097202 */ /* 0x000fe20000000f00 */
[----:B------:R-:W-:Y:S01]  /*0400*/  IMAD R23, R23, R3, R2 ;  /* 0x0000000317177224 */ /* 0x000fe200078e0202 */
[----:B------:R-:W-:-:S02]  /*0410*/  MOV R6, R8 ;  /* 0x0000000800067202 */ /* 0x000fc40000000f00 */
[----:B------:R-:W-:Y:S02]  /*0420*/  LOP3.LUT R10, R4, 0x1ffffff8, RZ, 0xc0, !PT ;  /* 0x1ffffff8040a7812 */ /* 0x000fe400078ec0ff */
[----:B------:R-:W-:-:S07]  /*0430*/  IADD3 R20, PT, PT, -R20, RZ, RZ ;  /* 0x000000ff14147210 */ /* 0x000fce0007ffe1ff */
.L_x_12:
[----:B------:R-:W0:Y:S08]  /*0440*/  LDC.64 R16, c[0x0][0x390] ;  /* 0x0000e400ff107b82 */ /* 0x000e300000000a00 */
[----:B------:R-:W1:Y:S01]  /*0450*/  LDC.64 R14, c[0x0][0x398] ;  /* 0x0000e600ff0e7b82 */ /* 0x000e620000000a00 */
[----:B0-----:R-:W-:-:S06]  /*0460*/  IMAD.WIDE R28, R25, 0x4, R16 ;  /* 0x00000004191c7825 */ /* 0x001fcc00078e0210 */
[----:B------:R-:W2:Y:S01]  /*0470*/  LDG.E R28, desc[UR4][R28.64] ;  /* 0x000000041c1c7981 */ /* 0x000ea2000c1e1900 */
[----:B-1----:R-:W-:-:S05]  /*0480*/  IMAD.WIDE R14, R6, 0x4, R14 ;  /* 0x00000004060e7825 */ /* 0x002fca00078e020e */
[----:B------:R0:W2:Y:S01]  /*0490*/  LDG.E R18, desc[UR4][R14.64] ;  /* 0x000000040e127981 */ /* 0x0000a2000c1e1900 */
[----:B------:R-:W-:-:S05]  /*04a0*/  IMAD.WIDE R26, R3, 0x4, R14 ;  /* 0x00000004031a7825 */ /* 0x000fca00078e020e */
[----:B------:R1:W3:Y:S01]  /*04b0*/  LDG.E R22, desc[UR4][R26.64] ;  /* 0x000000041a167981 */ /* 0x0002e2000c1e1900 */
[----:B0-----:R-:W-:-:S05]  /*04c0*/  IMAD.WIDE R14, R23, 0x4, R16 ;  /* 0x00000004170e7825 */ /* 0x001fca00078e0210 */
[----:B------:R-:W4:Y:S01]  /*04d0*/  LDG.E R24, desc[UR4][R14.64] ;  /* 0x000000040e187981 */ /* 0x000f22000c1e1900 */
[----:B-1----:R-:W-:-:S05]  /*04e0*/  IMAD.WIDE R26, R3, 0x4, R26 ;  /* 0x00000004031a7825 */ /* 0x002fca00078e021a */
[----:B------:R-:W4:Y:S01]  /*04f0*/  LDG.E R14, desc[UR4][R26.64] ;  /* 0x000000041a0e7981 */ /* 0x000f22000c1e1900 */
[----:B--2---:R-:W-:Y:S01]  /*0500*/  FFMA R9, R28, R18, R9 ;  /* 0x000000121c097223 */ /* 0x004fe20000000009 */
[----:B------:R-:W-:-:S05]  /*0510*/  IMAD.WIDE R28, R7, 0x4, R16 ;  /* 0x00000004071c7825 */ /* 0x000fca00078e0210 */
[----:B------:R0:W3:Y:S02]  /*0520*/  LDG.E R18, desc[UR4][R28.64] ;  /* 0x000000041c127981 */ /* 0x0000e4000c1e1900 */
[----:B0-----:R-:W-:-:S04]  /*0530*/  IMAD.WIDE R28, R3, 0x4, R26 ;  /* 0x00000004031c7825 */ /* 0x001fc800078e021a */
[----:B---3--:R-:W-:Y:S02]  /*0540*/  FFMA R9, R18, R22, R9 ;  /* 0x0000001612097223 */ /* 0x008fe40000000009 */
[----:B------:R0:W2:Y:S02]  /*0550*/  LDG.E R22, desc[UR4][R28.64] ;  /* 0x000000041c167981 */ /* 0x0000a4000c1e1900 */
[----:B----4-:R-:W-:Y:S01]  /*0560*/  FFMA R9, R24, R14, R9 ;  /* 0x0000000e18097223 */ /* 0x010fe20000000009 */
[----:B------:R-:W-:-:S05]  /*0570*/  IMAD.WIDE R14, R21, 0x4, R16 ;  /* 0x00000004150e7825 */ /* 0x000fca00078e0210 */
[----:B------:R1:W2:Y:S01]  /*0580*/  LDG.E R18, desc[UR4][R14.64] ;  /* 0x000000040e127981 */ /* 0x0002a2000c1e1900 */
[----:B0-----:R-:W-:-:S05]  /*0590*/  IMAD.WIDE R28, R3, 0x4, R28 ;  /* 0x00000004031c7825 */ /* 0x001fca00078e021c */
[----:B------:R-:W3:Y:S01]  /*05a0*/  LDG.E R27, desc[UR4][R28.64] ;  /* 0x000000041c1b7981 */ /* 0x000ee2000c1e1900 */
[----:B-1----:R-:W-:-:S05]  /*05b0*/  IMAD.WIDE R14, R19, 0x4, R16 ;  /* 0x00000004130e7825 */ /* 0x002fca00078e0210 */
[----:B------:R0:W3:Y:S02]  /*05c0*/  LDG.E R24, desc[UR4][R14.64] ;  /* 0x000000040e187981 */ /* 0x0000e4000c1e1900 */
[----:B0-----:R-:W-:-:S04]  /*05d0*/  IMAD.WIDE R14, R3, 0x4, R28 ;  /* 0x00000004030e7825 */ /* 0x001fc800078e021c */
[----:B------:R-:W-:-:S04]  /*05e0*/  IMAD.WIDE R28, R12, 0x4, R16 ;  /* 0x000000040c1c7825 */ /* 0x000fc800078e0210 */
[----:B--2---:R-:W-:Y:S02]  /*05f0*/  FFMA R18, R18, R22, R9 ;  /* 0x0000001612127223 */ /* 0x004fe40000000009 */
[----:B------:R-:W2:Y:S02]  /*0600*/  LDG.E R22, desc[UR4][R28.64] ;  /* 0x000000041c167981 */ /* 0x000ea4000c1e1900 */
[----:B---3--:R-:W-:Y:S01]  /*0610*/  FFMA R18, R24, R27, R18 ;  /* 0x0000001b18127223 */ /* 0x008fe20000000012 */
[--C-:B------:R-:W-:Y:S01]  /*0620*/  IMAD.WIDE R26, R13, 0x4, R16.reuse ;  /* 0x000000040d1a7825 */ /* 0x100fe200078e0210 */
[----:B------:R0:W3:Y:S03]  /*0630*/  LDG.E R24, desc[UR4][R14.64] ;  /* 0x000000040e187981 */ /* 0x0000e6000c1e1900 */
[----:B------:R-:W-:Y:S02]  /*0640*/  IMAD.WIDE R16, R11, 0x4, R16 ;  /* 0x000000040b107825 */ /* 0x000fe400078e0210 */
[----:B------:R-:W3:Y:S04]  /*0650*/  LDG.E R27, desc[UR4][R26.64] ;  /* 0x000000041a1b7981 */ /* 0x000ee8000c1e1900 */
[----:B------:R-:W4:Y:S01]  /*0660*/  LDG.E R16, desc[UR4][R16.64] ;  /* 0x0000000410107981 */ /* 0x000f22000c1e1900 */
[----:B0-----:R-:W-:-:S05]  /*0670*/  IMAD.WIDE R14, R3, 0x4, R14 ;  /* 0x00000004030e7825 */ /* 0x001fca00078e020e */
[----:B------:R-:W2:Y:S01]  /*0680*/  LDG.E R9, desc[UR4][R14.64] ;  /* 0x000000040e097981 */ /* 0x000ea2000c1e1900 */
[----:B------:R-:W-:-:S06]  /*0690*/  IMAD.WIDE R28, R3, 0x4, R14 ;  /* 0x00000004031c7825 */ /* 0x000fcc00078e020e */
[----:B------:R-:W4:Y:S01]  /*06a0*/  LDG.E R28, desc[UR4][R28.64] ;  /* 0x000000041c1c7981 */ /* 0x000f22000c1e1900 */
[----:B------:R-:W-:-:S04]  /*06b0*/  IADD3 R20, PT, PT, R20, 0x8, RZ ;  /* 0x0000000814147810 */ /* 0x000fc80007ffe0ff */
[----:B------:R-:W-:Y:S02]  /*06c0*/  ISETP.NE.AND P0, PT, R20, RZ, PT ;  /* 0x000000ff1400720c */ /* 0x000fe40003f05270 */
[----:B------:R-:W-:Y:S01]  /*06d0*/  LEA R6, R3, R6, 0x3 ;  /* 0x0000000603067211 */ /* 0x000fe200078e18ff */
[----:B---3--:R-:W-:Y:S01]  /*06e0*/  FFMA R18, R27, R24, R18 ;  /* 0x000000181b127223 */ /* 0x008fe20000000012 */
[----:B------:R-:W-:-:S04]  /*06f0*/  IADD3 R24, PT, PT, -R3, RZ, RZ ;  /* 0x000000ff03187210 */ /* 0x000fc80007ffe1ff */
[----:B------:R-:W-:Y:S01]  /*0700*/  LEA R7, R24, R7, 0x3 ;  /* 0x0000000718077211 */ /* 0x000fe200078e18ff */
[----:B--2---:R-:W-:Y:S01]  /*0710*/  FFMA R9, R22, R9, R18 ;  /* 0x0000000916097223 */ /* 0x004fe20000000012 */
[C---:B------:R-:W-:Y:S02]  /*0720*/  LEA R11, R24.reuse, R11, 0x3 ;  /* 0x0000000b180b7211 */ /* 0x040fe400078e18ff */
[C---:B------:R-:W-:Y:S02]  /*0730*/  LEA R12, R24.reuse, R12, 0x3 ;  /* 0x0000000c180c7211 */ /* 0x040fe400078e18ff */
[C---:B------:R-:W-:Y:S02]  /*0740*/  LEA R13, R24.reuse, R13, 0x3 ;  /* 0x0000000d180d7211 */ /* 0x040fe400078e18ff */
[----:B------:R-:W-:Y:S01]  /*0750*/  LEA R19, R24, R19, 0x3 ;  /* 0x0000001318137211 */ /* 0x000fe200078e18ff */
[----:B----4-:R-:W-:Y:S01]  /*0760*/  FFMA R9, R16, R28, R9 ;  /* 0x0000001c10097223 */ /* 0x010fe20000000009 */
[----:B------:R-:W-:-:S02]  /*0770*/  LEA R21, R24, R21, 0x3 ;  /* 0x0000001518157211 */ /* 0x000fc400078e18ff */
[C---:B------:R-:W-:Y:S02]  /*0780*/  LEA R23, R24.reuse, R23, 0x3 ;  /* 0x0000001718177211 */ /* 0x040fe400078e18ff */
[----:B------:R-:W-:Y:S01]  /*0790*/  LEA R25, R24, R25, 0x3 ;  /* 0x0000001918197211 */ /* 0x000fe200078e18ff */
[----:B------:R-:W-:Y:S06]  /*07a0*/  @P0 BRA `(.L_x_12) ;  /* 0xfffffffc00240947 */ /* 0x000fec000383ffff */
[----:B------:R-:W-:Y:S05]  /*07b0*/  BSYNC.RECONVERGENT B1 ;  /* 0x0000000000017941 */ /* 0x000fea0003800200 */
.L_x_11:
[----:B------:R-:W-:Y:S05]  /*07c0*/  BSYNC.RECONVERGENT B0 ;  /* 0x0000000000007941 */ /* 0x000fea0003800200 */
.L_x_10:
[----:B------:R-:W-:Y:S01]  /*07d0*/  ISETP.NE.AND P0, PT, R5, RZ, PT ;  /* 0x000000ff0500720c */ /* 0x000fe20003f05270 */
[----:B------:R-:W-:-:S12]  /*07e0*/  BSSY.RECONVERGENT B0, `(.L_x_13) ;  /* 0x0000049000007945 */ /* 0x000fd80003800200 */
[----:B------:R-:W-:Y:S05]  /*07f0*/  @!P0 BRA `(.L_x_14) ;  /* 0x00000004001c8947 */ /* 0x000fea0003800000 */
[----:B------:R-:W-:Y:S01]  /*0800*/  ISETP.GE.U32.AND P0, PT, R5, 0x4, PT ;  /* 0x000000040500780c */ /* 0x000fe20003f06070 */
[----:B------:R-:W-:Y:S01]  /*0810*/  BSSY.RECONVERGENT B1, `(.L_x_15) ;  /* 0x0000024000017945 */ /* 0x000fe20003800200 */
[----:B------:R-:W-:-:S11]  /*0820*/  LOP3.LUT P1, R11, R4, 0x3, RZ, 0xc0, !PT ;  /* 0x00000003040b7812 */ /* 0x000fd6000782c0ff */
[----:B------:R-:W-:Y:S05]  /*0830*/  @!P0 BRA `(.L_x_16) ;  /* 0x0000000000848947 */ /* 0x000fea0003800000 */
[----:B------:R-:W0:Y:S01]  /*0840*/  LDC.64 R16, c[0x0][0x398] ;  /* 0x0000e600ff107b82 */ /* 0x000e220000000a00 */
[----:B------:R-:W-:Y:S01]  /*0850*/  IMAD R7, R10, R3, R8 ;  /* 0x000000030a077224 */ /* 0x000fe200078e0208 */
[-C--:B------:R-:W-:Y:S02]  /*0860*/  LOP3.LUT R13, RZ, R10.reuse, RZ, 0x33, !PT ;  /* 0x0000000aff0d7212 */ /* 0x080fe400078e33ff */
[C---:B------:R-:W-:Y:S02]  /*0870*/  IADD3 R6, PT, PT, R0.reuse, -R10, RZ ;  /* 0x8000000a00067210 */ /* 0x040fe40007ffe0ff */
[----:B------:R-:W-:Y:S02]  /*0880*/  IADD3 R13, PT, PT, R0, R13, RZ ;  /* 0x0000000d000d7210 */ /* 0x000fe40007ffe0ff */
[----:B------:R-:W1:Y:S01]  /*0890*/  LDC.64 R4, c[0x0][0x390] ;  /* 0x0000e400ff047b82 */ /* 0x000e620000000a00 */
[-CC-:B------:R-:W-:Y:S02]  /*08a0*/  IMAD R19, R6, R3.reuse, R2.reuse ;  /* 0x0000000306137224 */ /* 0x180fe400078e0202 */
[----:B------:R-:W-:-:S02]  /*08b0*/  IMAD R21, R13, R3, R2 ;  /* 0x000000030d157224 */ /* 0x000fc400078e0202 */
[----:B0-----:R-:W-:Y:S01]  /*08c0*/  IMAD.WIDE R16, R7, 0x4, R16 ;  /* 0x0000000407107825 */ /* 0x001fe200078e0210 */
[C---:B------:R-:W-:Y:S02]  /*08d0*/  IADD3 R7, PT, PT, R6.reuse, -0x2, RZ ;  /* 0xfffffffe06077810 */ /* 0x040fe40007ffe0ff */
[----:B------:R-:W-:Y:S01]  /*08e0*/  IADD3 R6, PT, PT, R6, -0x3, RZ ;  /* 0xfffffffd06067810 */ /* 0x000fe20007ffe0ff */
[----:B------:R-:W-:Y:S02]  /*08f0*/  IMAD.WIDE R12, R3, 0x4, R16 ;  /* 0x00000004030c7825 */ /* 0x000fe400078e0210 */
[----:B------:R-:W2:Y:S02]  /*0900*/  LDG.E R16, desc[UR4][R16.64] ;  /* 0x0000000410107981 */ /* 0x000ea4000c1e1900 */
[----:B-1----:R-:W-:-:S04]  /*0910*/  IMAD.WIDE R18, R19, 0x4, R4 ;  /* 0x0000000413127825 */ /* 0x002fc800078e0204 */
[-C--:B------:R-:W-:Y:S02]  /*0920*/  IMAD R7, R7, R3.reuse, R2 ;  /* 0x0000000307077224 */ /* 0x080fe400078e0202 */
[----:B------:R-:W-:Y:S01]  /*0930*/  IMAD.WIDE R20, R21, 0x4, R4 ;  /* 0x0000000415147825 */ /* 0x000fe200078e0204 */
[----:B------:R-:W2:Y:S03]  /*0940*/  LDG.E R18, desc[UR4][R18.64] ;  /* 0x0000000412127981 */ /* 0x000ea6000c1e1900 */
[----:B------:R-:W-:Y:S02]  /*0950*/  IMAD R23, R6, R3, R2 ;  /* 0x0000000306177224 */ /* 0x000fe400078e0202 */
[----:B------:R-:W-:Y:S01]  /*0960*/  IMAD.WIDE R14, R7, 0x4, R4 ;  /* 0x00000004070e7825 */ /* 0x000fe200078e0204 */
[----:B------:R-:W3:Y:S03]  /*0970*/  LDG.E R21, desc[UR4][R20.64] ;  /* 0x0000000414157981 */ /* 0x000ee6000c1e1900 */
[----:B------:R-:W-:-:S02]  /*0980*/  IMAD.WIDE R6, R3, 0x4, R12 ;  /* 0x0000000403067825 */ /* 0x000fc400078e020c */
[----:B------:R-:W3:Y:S02]  /*0990*/  LDG.E R12, desc[UR4][R12.64] ;  /* 0x000000040c0c7981 */ /* 0x000ee4000c1e1900 */
[----:B------:R-:W-:Y:S02]  /*09a0*/  IMAD.WIDE R4, R23, 0x4, R4 ;  /* 0x0000000417047825 */ /* 0x000fe400078e0204 */
[----:B------:R-:W4:Y:S02]  /*09b0*/  LDG.E R15, desc[UR4][R14.64] ;  /* 0x000000040e0f7981 */ /* 0x000f24000c1e1900 */
[----:B------:R-:W-:Y:S02]  /*09c0*/  IMAD.WIDE R22, R3, 0x4, R6 ;  /* 0x0000000403167825 */ /* 0x000fe400078e0206 */
[----:B------:R-:W4:Y:S04]  /*09d0*/  LDG.E R6, desc[UR4][R6.64] ;  /* 0x0000000406067981 */ /* 0x000f28000c1e1900 */
[----:B------:R-:W5:Y:S04]  /*09e0*/  LDG.E R5, desc[UR4][R4.64] ;  /* 0x0000000404057981 */ /* 0x000f68000c1e1900 */
[----:B------:R-:W5:Y:S01]  /*09f0*/  LDG.E R22, desc[UR4][R22.64] ;  /* 0x0000000416167981 */ /* 0x000f62000c1e1900 */
[----:B------:R-:W-:Y:S01]  /*0a00*/  IADD3 R10, PT, PT, R10, 0x4, RZ ;  /* 0x000000040a0a7810 */ /* 0x000fe20007ffe0ff */
[----:B--2---:R-:W-:-:S04]  /*0a10*/  FFMA R16, R18, R16, R9 ;  /* 0x0000001012107223 */ /* 0x004fc80000000009 */
[----:B---3--:R-:W-:-:S04]  /*0a20*/  FFMA R16, R21, R12, R16 ;  /* 0x0000000c15107223 */ /* 0x008fc80000000010 */
[----:B----4-:R-:W-:-:S04]  /*0a30*/  FFMA R16, R15, R6, R16 ;  /* 0x000000060f107223 */ /* 0x010fc80000000010 */
[----:B-----5:R-:W-:-:S07]  /*0a40*/  FFMA R9, R5, R22, R16 ;  /* 0x0000001605097223 */ /* 0x020fce0000000010 */
.L_x_16:
[----:B------:R-:W-:Y:S05]  /*0a50*/  BSYNC.RECONVERGENT B1 ;  /* 0x0000000000017941 */ /* 0x000fea0003800200 */
.L_x_15:
[----:B------:R-:W-:Y:S05]  /*0a60*/  @!P1 BRA `(.L_x_14) ;  /* 0x0000000000809947 */ /* 0x000fea0003800000 */
[----:B------:R-:W0:Y:S01]  /*0a70*/  LDC.64 R12, c[0x0][0x398] ;  /* 0x0000e600ff0c7b82 */ /* 0x000e220000000a00 */
[----:B------:R-:W-:Y:S02]  /*0a80*/  ISETP.NE.AND P0, PT, R11, 0x1, PT ;  /* 0x000000010b00780c */ /* 0x000fe40003f05270 */
[----:B------:R-:W-:-:S04]  /*0a90*/  LOP3.LUT R4, R0, 0x1, RZ, 0xc0, !PT ;  /* 0x0000000100047812 */ /* 0x000fc800078ec0ff */
[----:B------:R-:W-:Y:S01]  /*0aa0*/  ISETP.NE.U32.AND P1, PT, R4, 0x1, PT ;  /* 0x000000010400780c */ /* 0x000fe20003f25070 */
[----:B------:R-:W1:Y:S06]  /*0ab0*/  LDC.64 R16, c[0x0][0x390] ;  /* 0x0000e400ff107b82 */ /* 0x000e6c0000000a00 */
[-C--:B------:R-:W-:Y:S01]  /*0ac0*/  @P0 LOP3.LUT R15, RZ, R10.reuse, RZ, 0x33, !PT ;  /* 0x0000000aff0f0212 */ /* 0x080fe200078e33ff */
[----:B------:R-:W-:Y:S01]  /*0ad0*/  @P0 IMAD R19, R10, R3, R8 ;  /* 0x000000030a130224 */ /* 0x000fe200078e0208 */
[----:B------:R-:W2:Y:S01]  /*0ae0*/  LDC.64 R6, c[0x0][0x390] ;  /* 0x0000e400ff067b82 */ /* 0x000ea20000000a00 */
[----:B------:R-:W-:-:S02]  /*0af0*/  @P0 IADD3 R11, PT, PT, R0, -R10, RZ ;  /* 0x8000000a000b0210 */ /* 0x000fc40007ffe0ff */
[----:B------:R-:W-:Y:S02]  /*0b00*/  @P0 IADD3 R14, PT, PT, R0, R15, RZ ;  /* 0x0000000f000e0210 */ /* 0x000fe40007ffe0ff */
[----:B------:R-:W-:Y:S01]  /*0b10*/  @P0 IADD3 R10, PT, PT, R10, 0x2, RZ ;  /* 0x000000020a0a0810 */ /* 0x000fe20007ffe0ff */
[-CC-:B------:R-:W-:Y:S02]  /*0b20*/  @P0 IMAD R15, R11, R3.reuse, R2.reuse ;  /* 0x000000030b0f0224 */ /* 0x180fe400078e0202 */
[----:B------:R-:W3:Y:S01]  /*0b30*/  LDC.64 R4, c[0x0][0x398] ;  /* 0x0000e600ff047b82 */ /* 0x000ee20000000a00 */
[----:B------:R-:W-:Y:S01]  /*0b40*/  @P1 IADD3 R11, PT, PT, R0, -R10, RZ ;  /* 0x8000000a000b1210 */ /* 0x000fe20007ffe0ff */
[----:B------:R-:W-:Y:S02]  /*0b50*/  @P0 IMAD R21, R14, R3, R2 ;  /* 0x000000030e150224 */ /* 0x000fe400078e0202 */
[----:B0-----:R-:W-:-:S04]  /*0b60*/  @P0 IMAD.WIDE R12, R19, 0x4, R12 ;  /* 0x00000004130c0825 */ /* 0x001fc800078e020c */
[----:B-1----:R-:W-:-:S04]  /*0b70*/  @P0 IMAD.WIDE R14, R15, 0x4, R16 ;  /* 0x000000040f0e0825 */ /* 0x002fc800078e0210 */
[----:B------:R-:W-:Y:S02]  /*0b80*/  @P0 IMAD.WIDE R16, R21, 0x4, R16 ;  /* 0x0000000415100825 */ /* 0x000fe400078e0210 */
[----:B------:R-:W4:Y:S02]  /*0b90*/  @P0 LDG.E R14, desc[UR4][R14.64] ;  /* 0x000000040e0e0981 */ /* 0x000f24000c1e1900 */
[-C--:B------:R-:W-:Y:S02]  /*0ba0*/  @P1 IMAD R19, R11, R3.reuse, R2 ;  /* 0x000000030b131224 */ /* 0x080fe400078e0202 */
[----:B------:R-:W-:Y:S01]  /*0bb0*/  @P1 IMAD R21, R10, R3, R8 ;  /* 0x000000030a151224 */ /* 0x000fe200078e0208 */
[----:B------:R-:W5:Y:S01]  /*0bc0*/  @P0 LDG.E R17, desc[UR4][R16.64] ;  /* 0x0000000410110981 */ /* 0x000f62000c1e1900 */
[----:B------:R-:W-:-:S03]  /*0bd0*/  @P0 IMAD.WIDE R10, R3, 0x4, R12 ;  /* 0x00000004030a0825 */ /* 0x000fc600078e020c */
[----:B------:R-:W4:Y:S01]  /*0be0*/  @P0 LDG.E R12, desc[UR4][R12.64] ;  /* 0x000000040c0c0981 */ /* 0x000f22000c1e1900 */
[----:B--2---:R-:W-:-:S03]  /*0bf0*/  @P1 IMAD.WIDE R6, R19, 0x4, R6 ;  /* 0x0000000413061825 */ /* 0x004fc600078e0206 */
[----:B------:R-:W5:Y:S01]  /*0c00*/  @P0 LDG.E R10, desc[UR4][R10.64] ;  /* 0x000000040a0a0981 */ /* 0x000f62000c1e1900 */
[----:B---3--:R-:W-:-:S03]  /*0c10*/  @P1 IMAD.WIDE R4, R21, 0x4, R4 ;  /* 0x0000000415041825 */ /* 0x008fc600078e0204 */
[----:B------:R-:W2:Y:S04]  /*0c20*/  @P1 LDG.E R6, desc[UR4][R6.64] ;  /* 0x0000000406061981 */ /* 0x000ea8000c1e1900 */
[----:B------:R-:W2:Y:S01]  /*0c30*/  @P1 LDG.E R4, desc[UR4][R4.64] ;  /* 0x0000000404041981 */ /* 0x000ea2000c1e1900 */
[----:B----4-:R-:W-:-:S04]  /*0c40*/  @P0 FFMA R2, R14, R12, R9 ;  /* 0x0000000c0e020223 */ /* 0x010fc80000000009 */
[----:B-----5:R-:W-:-:S04]  /*0c50*/  @P0 FFMA R9, R17, R10, R2 ;  /* 0x0000000a11090223 */ /* 0x020fc80000000002 */
[----:B--2---:R-:W-:-:S07]  /*0c60*/  @P1 FFMA R9, R6, R4, R9 ;  /* 0x0000000406091223 */ /* 0x004fce0000000009 */
.L_x_14:
[----:B------:R-:W-:Y:S05]  /*0c70*/  BSYNC.RECONVERGENT B0 ;  /* 0x0000000000007941 */ /* 0x000fea0003800200 */
.L_x_13:
[----:B------:R-:W0:Y:S01]  /*0c80*/  LDC.64 R4, c[0x0][0x3a0] ;  /* 0x0000e800ff047b82 */ /* 0x000e220000000a00 */
[----:B------:R-:W-:-:S04]  /*0c90*/  IMAD R3, R0, R3, R8 ;  /* 0x0000000300037224 */ /* 0x000fc800078e0208 */
[----:B0-----:R-:W-:-:S05]  /*0ca0*/  IMAD.WIDE R2, R3, 0x4, R4 ;  /* 0x0000000403027825 */ /* 0x001fca00078e0204 */
[----:B------:R-:W-:Y:S01]  /*0cb0*/  STG.E desc[UR4][R2.64], R9 ;  /* 0x0000000902007986 */ /* 0x000fe2000c101904 */
[----:B------:R-:W-:Y:S05]  /*0cc0*/  EXIT ;  /* 0x000000000000794d */ /* 0x000fea0003800000 */
.L_x_17:
        /* <DEDUP_REMOVED lines=11> */
.L_x_19:


//--------------------- .nv.shared.reserved.0     --------------------------
	.section	.nv.shared.reserved.0,"aw",@nobits
	.weak		__nv_reservedSMEM_offset_0_alias
	.size		__nv_reservedSMEM_offset_0_alias, 0, 64
	.other		__nv_reservedSMEM_offset_0_alias,@"STO_CUDA_RESERVED_SHARED STV_DEFAULT"
__nv_reservedSMEM_offset_0_alias:
	.zero		0
	.zero		64


//--------------------- .nv.constant0._Z15backward_kernelIfEviiiPKT_S2_S2_PS0_S3_ --------------------------
	.section	.nv.constant0._Z15backward_kernelIfEviiiPKT_S2_S2_PS0_S3_,"a",@progbits
	.sectionflags	@""
	.align	4
.nv.constant0._Z15backward_kernelIfEviiiPKT_S2_S2_PS0_S3_:
	.zero		952


//--------------------- .nv.constant0._Z12lower_kernelIfEviiiPKT_S2_PS0_ --------------------------
	.section	.nv.constant0._Z12lower_kernelIfEviiiPKT_S2_PS0_,"a",@progbits
	.sectionflags	@""
	.align	4
.nv.constant0._Z12lower_kernelIfEviiiPKT_S2_PS0_:
	.zero		936


//--------------------- SYMBOLS --------------------------

	.type		.nv.reservedSmem.offset0,@object
	.size		.nv.reservedSmem.offset0,0x4
